# CuTe-DSL kernel — source=cudnn_frontend_dsl family=gemm_swiglu_bs
# config = {"ab_dtype": "Float4E2M1FN", "sf_vec": 16, "vector_f32": true, "mma_mn": [128, 256], "cluster_mn": [2, 1]}


// ===== COMPILED SASS (sm_100a) =====

	.target	sm_100a

	.elftype	@"ET_EXEC"


//--------------------- .note.nv.tkinfo           --------------------------
	.section	.note.nv.tkinfo,"",@"SHT_NOTE"
	.sectionflags	@"SHF_NOTE_NV_TKINFO"
	.tkinfo
        /*0018*/ 	.word	0x00000081
        /*0030*/ 	.string	""
        /*0030*/ 	.string	"ptxas"
        /*0030*/ 	.string	"Cuda compilation tools, release 12.9, V12.9.83"
        /*0030*/ 	.string	"Build system must define TOOLS_VERSION_EXTENDED"
        /*0030*/ 	.string	"-O 3 -arch sm_100a "



//--------------------- .note.nv.cuver            --------------------------
	.section	.note.nv.cuver,"",@"SHT_NOTE"
	.sectionflags	@"SHF_NOTE_NV_CUVER"
        /*0018*/ 	.short	0x0001
        /*001a*/ 	.short	0x0064
        /*001c*/ 	.short	0x0001
        /*001e*/ 	.short	0x0000
        /*0020*/ 	.short	0x0001
        /*0022*/ 	.short	0x0000


//--------------------- .nv.info                  --------------------------
	.section	.nv.info,"",@"SHT_CUDA_INFO"
	.align	4


	//----- nvinfo : EIATTR_REGCOUNT
	.align		4
        /*0000*/ 	.byte	0x04, 0x2f
        /*0002*/ 	.short	(.L_4 - .L_3)
	.align		4
.L_3:
        /*0004*/ 	.word	index@(kernel_cutlass_kernel_cudnngemm_swigludense_blockscaled_gemm_persistent_swiglu_interleaved_quantSm100BlockScaledPersistentDenseGemmKernel_object_at__TiledMMA_ThrLayoutVMNK11110000_Permuta_0)
        /*0008*/ 	.word	0x00000066


	//----- nvinfo : EIATTR_FRAME_SIZE
	.align		4
.L_4:
        /*000c*/ 	.byte	0x04, 0x11
        /*000e*/ 	.short	(.L_6 - .L_5)
	.align		4
.L_5:
        /*0010*/ 	.word	index@($__internal_2_$__cuda_sm10x_tcgen05_guardrail_trap_unallocated_columns_being_dealloced)
        /*0014*/ 	.word	0x00000000


	//----- nvinfo : EIATTR_FRAME_SIZE
	.align		4
.L_6:
        /*0018*/ 	.byte	0x04, 0x11
        /*001a*/ 	.short	(.L_8 - .L_7)
	.align		4
.L_7:
        /*001c*/ 	.word	index@($__internal_1_$__cuda_sm10x_tcgen05_guardrail_trap_phase_invalid_during_alloc)
        /*0020*/ 	.word	0x00000000


	//----- nvinfo : EIATTR_FRAME_SIZE
	.align		4
.L_8:
        /*0024*/ 	.byte	0x04, 0x11
        /*0026*/ 	.short	(.L_10 - .L_9)
	.align		4
.L_9:
        /*0028*/ 	.word	index@($__internal_0_$__cuda_sm10x_tcgen05_guardrail_trap_col_being_dealloced_not_returned_by_alloc)
        /*002c*/ 	.word	0x00000000


	//----- nvinfo : EIATTR_FRAME_SIZE
	.align		4
.L_10:
        /*0030*/ 	.byte	0x04, 0x11
        /*0032*/ 	.short	(.L_12 - .L_11)
	.align		4
.L_11:
        /*0034*/ 	.word	index@(kernel_cutlass_kernel_cudnngemm_swigludense_blockscaled_gemm_persistent_swiglu_interleaved_quantSm100BlockScaledPersistentDenseGemmKernel_object_at__TiledMMA_ThrLayoutVMNK11110000_Permuta_0)
        /*0038*/ 	.word	0x00000000


	//----- nvinfo : EIATTR_MIN_STACK_SIZE
	.align		4
.L_12:
        /*003c*/ 	.byte	0x04, 0x12
        /*003e*/ 	.short	(.L_14 - .L_13)
	.align		4
.L_13:
        /*0040*/ 	.word	index@(kernel_cutlass_kernel_cudnngemm_swigludense_blockscaled_gemm_persistent_swiglu_interleaved_quantSm100BlockScaledPersistentDenseGemmKernel_object_at__TiledMMA_ThrLayoutVMNK11110000_Permuta_0)
        /*0044*/ 	.word	0x00000000
.L_14:


//--------------------- .nv.info.kernel_cutlass_kernel_cudnngemm_swigludense_blockscaled_gemm_persistent_swiglu_interleaved_quantSm100BlockScaledPersistentDenseGemmKernel_object_at__TiledMMA_ThrLayoutVMNK11110000_Permuta_0 --------------------------
	.section	.nv.info.kernel_cutlass_kernel_cudnngemm_swigludense_blockscaled_gemm_persistent_swiglu_interleaved_quantSm100BlockScaledPersistentDenseGemmKernel_object_at__TiledMMA_ThrLayoutVMNK11110000_Permuta_0,"",@"SHT_CUDA_INFO"
	.sectionflags	@""
	.align	4


	//----- nvinfo : EIATTR_CUDA_API_VERSION
	.align		4
        /*0000*/ 	.byte	0x04, 0x37
        /*0002*/ 	.short	(.L_16 - .L_15)
.L_15:
        /*0004*/ 	.word	0x00000081


	//----- nvinfo : EIATTR_KPARAM_INFO
	.align		4
.L_16:
        /*0008*/ 	.byte	0x04, 0x17
        /*000a*/ 	.short	(.L_18 - .L_17)
.L_17:
        /*000c*/ 	.word	0x00000000
        /*0010*/ 	.short	0x000b
        /*0012*/ 	.short	0x0364
        /*0014*/ 	.byte	0x00, 0xf0, 0x11, 0x00


	//----- nvinfo : EIATTR_KPARAM_INFO
	.align		4
.L_18:
        /*0018*/ 	.byte	0x04, 0x17
        /*001a*/ 	.short	(.L_20 - .L_19)
.L_19:
        /*001c*/ 	.word	0x00000000
        /*0020*/ 	.short	0x000a
        /*0022*/ 	.short	0x0358
        /*0024*/ 	.byte	0x00, 0xf0, 0x31, 0x00


	//----- nvinfo : EIATTR_KPARAM_INFO
	.align		4
.L_20:
        /*0028*/ 	.byte	0x04, 0x17
        /*002a*/ 	.short	(.L_22 - .L_21)
.L_21:
        /*002c*/ 	.word	0x00000000
        /*0030*/ 	.short	0x0009
        /*0032*/ 	.short	0x034c
        /*0034*/ 	.byte	0x00, 0xf0, 0x31, 0x00


	//----- nvinfo : EIATTR_KPARAM_INFO
	.align		4
.L_22:
        /*0038*/ 	.byte	0x04, 0x17
        /*003a*/ 	.short	(.L_24 - .L_23)
.L_23:
        /*003c*/ 	.word	0x00000000
        /*0040*/ 	.short	0x0008
        /*0042*/ 	.short	0x0340
        /*0044*/ 	.byte	0x00, 0xf0, 0x31, 0x00


	//----- nvinfo : EIATTR_KPARAM_INFO
	.align		4
.L_24:
        /*0048*/ 	.byte	0x04, 0x17
        /*004a*/ 	.short	(.L_26 - .L_25)
.L_25:
        /*004c*/ 	.word	0x00000000
        /*0050*/ 	.short	0x0007
        /*0052*/ 	.short	0x02c0
        /*0054*/ 	.byte	0x00, 0xf0, 0x01, 0x02


	//----- nvinfo : EIATTR_KPARAM_INFO
	.align		4
.L_26:
        /*0058*/ 	.byte	0x04, 0x17
        /*005a*/ 	.short	(.L_28 - .L_27)
.L_27:
        /*005c*/ 	.word	0x00000000
        /*0060*/ 	.short	0x0006
        /*0062*/ 	.short	0x0240
        /*0064*/ 	.byte	0x00, 0xf0, 0x01, 0x02


	//----- nvinfo : EIATTR_KPARAM_INFO
	.align		4
.L_28:
        /*0068*/ 	.byte	0x04, 0x17
        /*006a*/ 	.short	(.L_30 - .L_29)
.L_29:
        /*006c*/ 	.word	0x00000000
        /*0070*/ 	.short	0x0005
        /*0072*/ 	.short	0x01c0
        /*0074*/ 	.byte	0x00, 0xf0, 0x01, 0x02


	//----- nvinfo : EIATTR_KPARAM_INFO
	.align		4
.L_30:
        /*0078*/ 	.byte	0x04, 0x17
        /*007a*/ 	.short	(.L_32 - .L_31)
.L_31:
        /*007c*/ 	.word	0x00000000
        /*0080*/ 	.short	0x0004
        /*0082*/ 	.short	0x0140
        /*0084*/ 	.byte	0x00, 0xf0, 0x01, 0x02


	//----- nvinfo : EIATTR_KPARAM_INFO
	.align		4
.L_32:
        /*0088*/ 	.byte	0x04, 0x17
        /*008a*/ 	.short	(.L_34 - .L_33)
.L_33:
        /*008c*/ 	.word	0x00000000
        /*0090*/ 	.short	0x0003
        /*0092*/ 	.short	0x00c0
        /*0094*/ 	.byte	0x00, 0xf0, 0x01, 0x02


	//----- nvinfo : EIATTR_KPARAM_INFO
	.align		4
.L_34:
        /*0098*/ 	.byte	0x04, 0x17
        /*009a*/ 	.short	(.L_36 - .L_35)
.L_35:
        /*009c*/ 	.word	0x00000000
        /*00a0*/ 	.short	0x0002
        /*00a2*/ 	.short	0x0040
        /*00a4*/ 	.byte	0x00, 0xf0, 0x01, 0x02


	//----- nvinfo : EIATTR_KPARAM_INFO
	.align		4
.L_36:
        /*00a8*/ 	.byte	0x04, 0x17
        /*00aa*/ 	.short	(.L_38 - .L_37)
.L_37:
        /*00ac*/ 	.word	0x00000000
        /*00b0*/ 	.short	0x0001
        /*00b2*/ 	.short	0x000c
        /*00b4*/ 	.byte	0x00, 0xf0, 0x31, 0x00


	//----- nvinfo : EIATTR_KPARAM_INFO
	.align		4
.L_38:
        /*00b8*/ 	.byte	0x04, 0x17
        /*00ba*/ 	.short	(.L_40 - .L_39)
.L_39:
        /*00bc*/ 	.word	0x00000000
        /*00c0*/ 	.short	0x0000
        /*00c2*/ 	.short	0x0000
        /*00c4*/ 	.byte	0x00, 0xf0, 0x31, 0x00


	//----- nvinfo : EIATTR_AT_ENTRY_FRAGMENTS
	.align		4
.L_40:
        /*00c8*/ 	.byte	0x04, 0x4f
        /*00ca*/ 	.short	(.L_42 - .L_41)


	//   ....[0]....
.L_41:
        /*00cc*/ 	.word	0x00000004


	//----- nvinfo : EIATTR_RESERVED_SMEM_USED
	.align		4
.L_42:
        /*00d0*/ 	.byte	0x01, 0x41
	.zero		2


	//----- nvinfo : EIATTR_SPARSE_MMA_MASK
	.align		4
        /*00d4*/ 	.byte	0x03, 0x50
        /*00d6*/ 	.short	0x0000


	//----- nvinfo : EIATTR_TCGEN05_1CTA_USED
	.align		4
        /*00d8*/ 	.byte	0x01, 0x51
	.zero		2


	//----- nvinfo : EIATTR_MAXREG_COUNT
	.align		4
        /*00dc*/ 	.byte	0x03, 0x1b
        /*00de*/ 	.short	0x00ff


	//----- nvinfo : EIATTR_NUM_BARRIERS
	.align		4
        /*00e0*/ 	.byte	0x02, 0x4c
        /*00e2*/ 	.byte	0x03
	.zero		1


	//----- nvinfo : EIATTR_INT_WARP_WIDE_INSTR_OFFSETS
	.align		4
        /*00e4*/ 	.byte	0x04, 0x31
        /*00e6*/ 	.short	(.L_44 - .L_43)


	//   ....[0]....
.L_43:
        /*00e8*/ 	.word	0x00003ec0


	//   ....[1]....
        /*00ec*/ 	.word	0x00003ef0


	//----- nvinfo : EIATTR_COOP_GROUP_MASK_REGIDS
	.align		4
.L_44:
        /*00f0*/ 	.byte	0x04, 0x29
        /*00f2*/ 	.short	(.L_46 - .L_45)


	//   ....[0]....
.L_45:
        /*00f4*/ 	.word	0xffffffff


	//   ....[1]....
        /*00f8*/ 	.word	0xffffffff


	//   ....[2]....
        /*00fc*/ 	.word	0xffffffff


	//   ....[3]....
        /*0100*/ 	.word	0xffffffff


	//   ....[4]....
        /*0104*/ 	.word	0xffffffff


	//----- nvinfo : EIATTR_COOP_GROUP_INSTR_OFFSETS
	.align		4
.L_46:
        /*0108*/ 	.byte	0x04, 0x28
        /*010a*/ 	.short	(.L_48 - .L_47)


	//   ....[0]....
.L_47:
        /*010c*/ 	.word	0x000004b0


	//   ....[1]....
        /*0110*/ 	.word	0x00001bc0


	//   ....[2]....
        /*0114*/ 	.word	0x00001e80


	//   ....[3]....
        /*0118*/ 	.word	0x00003d40


	//   ....[4]....
        /*011c*/ 	.word	0x00003fa0


	//----- nvinfo : EIATTR_VRC_CTA_INIT_COUNT
	.align		4
.L_48:
        /*0120*/ 	.byte	0x02, 0x4a
        /*0122*/ 	.byte	0x80
	.zero		1


	//----- nvinfo : EIATTR_MBARRIER_INSTR_OFFSETS
	.align		4
        /*0124*/ 	.byte	0x04, 0x39
        /*0126*/ 	.short	(.L_50 - .L_49)


	//   ....[0]....
.L_49:
        /*0128*/ 	.word	0x00000360
        /*012c*/ 	.word	0x000000ff
        /*0130*/ 	.word	0x00000000
        /*0134*/ 	.short	0x0100
        /*0136*/ 	.byte	0x04
	.zero		1


	//   ....[1]....
        /*0138*/ 	.word	0x00000370
        /*013c*/ 	.word	0x000000ff
        /*0140*/ 	.word	0x00000008
        /*0144*/ 	.short	0x0100
        /*0146*/ 	.byte	0x04
	.zero		1


	//   ....[2]....
        /*0148*/ 	.word	0x00000380
        /*014c*/ 	.word	0x000000ff
        /*0150*/ 	.word	0x00000010
        /*0154*/ 	.short	0x0100
        /*0156*/ 	.byte	0x04
	.zero		1


	//   ....[3]....
        /*0158*/ 	.word	0x00000390
        /*015c*/ 	.word	0x000000ff
        /*0160*/ 	.word	0x00000018
        /*0164*/ 	.short	0x0100
        /*0166*/ 	.byte	0x04
	.zero		1


	//   ....[4]....
        /*0168*/ 	.word	0x000003d0
        /*016c*/ 	.word	0x000000ff
        /*0170*/ 	.word	0x00000020
        /*0174*/ 	.short	0x0100
        /*0176*/ 	.byte	0x14
	.zero		1


	//   ....[5]....
        /*0178*/ 	.word	0x00000460
        /*017c*/ 	.word	0x000000ff
        /*0180*/ 	.word	0x00000028
        /*0184*/ 	.short	0x0100
        /*0186*/ 	.byte	0x14
	.zero		1


	//   ....[6]....
        /*0188*/ 	.word	0x000008d0
        /*018c*/ 	.word	0x000000ff
        /*0190*/ 	.word	0x00000010
        /*0194*/ 	.short	0x010a
        /*0196*/ 	.byte	0x08
	.zero		1


	//   ....[7]....
        /*0198*/ 	.word	0x00000b40
        /*019c*/ 	.word	0x000000ff
        /*01a0*/ 	.word	0x00000010
        /*01a4*/ 	.short	0x010a
        /*01a6*/ 	.byte	0x19
	.zero		1


	//   ....[8]....
        /*01a8*/ 	.word	0x00000c90
        /*01ac*/ 	.word	0x000000ff
        /*01b0*/ 	.word	0x00000010
        /*01b4*/ 	.short	0x010a
        /*01b6*/ 	.byte	0x0e
	.zero		1


	//   ....[9]....
        /*01b8*/ 	.word	0x00000fb0
        /*01bc*/ 	.word	0x00000003
        /*01c0*/ 	.word	0x00000010
        /*01c4*/ 	.short	0x010a
        /*01c6*/ 	.byte	0xff
	.zero		1


	//   ....[10]....
        /*01c8*/ 	.word	0x00001530
        /*01cc*/ 	.word	0x000000ff
        /*01d0*/ 	.word	0x00000000
        /*01d4*/ 	.short	0x010a
        /*01d6*/ 	.byte	0x06
	.zero		1


	//   ....[11]....
        /*01d8*/ 	.word	0x00001540
        /*01dc*/ 	.word	0x000000ff
        /*01e0*/ 	.word	0x00000028
        /*01e4*/ 	.short	0x010a
        /*01e6*/ 	.byte	0x30
	.zero		1


	//   ....[12]....
        /*01e8*/ 	.word	0x00001820
        /*01ec*/ 	.word	0x000000ff
        /*01f0*/ 	.word	0x00000000
        /*01f4*/ 	.short	0x010a
        /*01f6*/ 	.byte	0x20
	.zero		1


	//   ....[13]....
        /*01f8*/ 	.word	0x00001a60
        /*01fc*/ 	.word	0x000000ff
        /*0200*/ 	.word	0x00000000
        /*0204*/ 	.short	0x010a
        /*0206*/ 	.byte	0x2e
	.zero		1


	//   ....[14]....
        /*0208*/ 	.word	0x00001b40
        /*020c*/ 	.word	0x00000003
        /*0210*/ 	.word	0x00000028
        /*0214*/ 	.short	0x010a
        /*0216*/ 	.byte	0xff
	.zero		1


	//   ....[15]....
        /*0218*/ 	.word	0x000024f0
        /*021c*/ 	.word	0x000000ff
        /*0220*/ 	.word	0x00000020
        /*0224*/ 	.short	0x010a
        /*0226*/ 	.byte	0x16
	.zero		1


	//   ....[16]....
        /*0228*/ 	.word	0x00003b50
        /*022c*/ 	.word	0x000000ff
        /*0230*/ 	.word	0x00000028
        /*0234*/ 	.short	0x0101
        /*0236*/ 	.byte	0x1b
	.zero		1


	//   ....[17]....
        /*0238*/ 	.word	0x00004010
        /*023c*/ 	.word	0x00000002
        /*0240*/ 	.word	0x00000010
        /*0244*/ 	.short	0x010a
        /*0246*/ 	.byte	0xff
	.zero		1


	//   ....[18]....
        /*0248*/ 	.word	0x00004070
        /*024c*/ 	.word	0x00000003
        /*0250*/ 	.word	0x00000010
        /*0254*/ 	.short	0x010a
        /*0256*/ 	.byte	0xff
	.zero		1


	//   ....[19]....
        /*0258*/ 	.word	0x000040f0
        /*025c*/ 	.word	0x00000002
        /*0260*/ 	.word	0x00000028
        /*0264*/ 	.short	0x010a
        /*0266*/ 	.byte	0xff
	.zero		1


	//   ....[20]....
        /*0268*/ 	.word	0x00004170
        /*026c*/ 	.word	0x00000002
        /*0270*/ 	.word	0x00000000
        /*0274*/ 	.short	0x010a
        /*0276*/ 	.byte	0xff
	.zero		1


	//   ....[21]....
        /*0278*/ 	.word	0x000041d0
        /*027c*/ 	.word	0x00000003
        /*0280*/ 	.word	0x00000028
        /*0284*/ 	.short	0x010a
        /*0286*/ 	.byte	0xff
	.zero		1


	//   ....[22]....
        /*0288*/ 	.word	0x00004240
        /*028c*/ 	.word	0x00000002
        /*0290*/ 	.word	0x00000020
        /*0294*/ 	.short	0x010a
        /*0296*/ 	.byte	0xff
	.zero		1


	//----- nvinfo : EIATTR_NUM_MBARRIERS
	.align		4
.L_50:
        /*0298*/ 	.byte	0x03, 0x38
        /*029a*/ 	.short	0x0006


	//----- nvinfo : EIATTR_EXIT_INSTR_OFFSETS
	.align		4
        /*029c*/ 	.byte	0x04, 0x1c
        /*029e*/ 	.short	(.L_52 - .L_51)


	//   ....[0]....
.L_51:
        /*02a0*/ 	.word	0x00001b80


	//   ....[1]....
        /*02a4*/ 	.word	0x00003fd0


	//----- nvinfo : EIATTR_REQNTID
	.align		4
.L_52:
        /*02a8*/ 	.byte	0x04, 0x10
        /*02aa*/ 	.short	(.L_54 - .L_53)
.L_53:
        /*02ac*/ 	.word	0x000000c0
        /*02b0*/ 	.word	0x00000001
        /*02b4*/ 	.word	0x00000001


	//----- nvinfo : EIATTR_CRS_STACK_SIZE
	.align		4
.L_54:
        /*02b8*/ 	.byte	0x04, 0x1e
        /*02ba*/ 	.short	(.L_56 - .L_55)
.L_55:
        /*02bc*/ 	.word	0x00000000


	//----- nvinfo : EIATTR_CBANK_PARAM_SIZE
	.align		4
.L_56:
        /*02c0*/ 	.byte	0x03, 0x19
        /*02c2*/ 	.short	0x0368


	//----- nvinfo : EIATTR_PARAM_CBANK
	.align		4
        /*02c4*/ 	.byte	0x04, 0x0a
        /*02c6*/ 	.short	(.L_58 - .L_57)
	.align		4
.L_57:
        /*02c8*/ 	.word	index@(.nv.constant0.kernel_cutlass_kernel_cudnngemm_swigludense_blockscaled_gemm_persistent_swiglu_interleaved_quantSm100BlockScaledPersistentDenseGemmKernel_object_at__TiledMMA_ThrLayoutVMNK11110000_Permuta_0)
        /*02cc*/ 	.short	0x0380
        /*02ce*/ 	.short	0x0368


	//----- nvinfo : EIATTR_SW_WAR
	.align		4
.L_58:
        /*02d0*/ 	.byte	0x04, 0x36
        /*02d2*/ 	.short	(.L_60 - .L_59)
.L_59:
        /*02d4*/ 	.word	0x00000008
.L_60:


//--------------------- .nv.compat                --------------------------
	.section	.nv.compat,"",@"SHT_CUDA_COMPAT_INFO"
	.align	4
        /*0000*/ 	.byte	0x02, 0x02, 0x02, 0x00, 0x02, 0x05, 0x05, 0x00, 0x02, 0x03, 0x01, 0x00, 0x02, 0x06, 0x01, 0x00


//--------------------- .nv.callgraph             --------------------------
	.section	.nv.callgraph,"",@"SHT_CUDA_CALLGRAPH"
	.align	4
	.sectionentsize	8
	.align		4
        /*0000*/ 	.word	0x00000000
	.align		4
        /*0004*/ 	.word	0xffffffff
	.align		4
        /*0008*/ 	.word	0x00000000
	.align		4
        /*000c*/ 	.word	0xfffffffe
	.align		4
        /*0010*/ 	.word	0x00000000
	.align		4
        /*0014*/ 	.word	0xfffffffd
	.align		4
        /*0018*/ 	.word	0x00000000
	.align		4
        /*001c*/ 	.word	0xfffffffc


//--------------------- .text.kernel_cutlass_kernel_cudnngemm_swigludense_blockscaled_gemm_persistent_swiglu_interleaved_quantSm100BlockScaledPersistentDenseGemmKernel_object_at__TiledMMA_ThrLayoutVMNK11110000_Permuta_0 --------------------------
	.section	.text.kernel_cutlass_kernel_cudnngemm_swigludense_blockscaled_gemm_persistent_swiglu_interleaved_quantSm100BlockScaledPersistentDenseGemmKernel_object_at__TiledMMA_ThrLayoutVMNK11110000_Permuta_0,"ax",@progbits
	.align	128
        .global         kernel_cutlass_kernel_cudnngemm_swigludense_blockscaled_gemm_persistent_swiglu_interleaved_quantSm100BlockScaledPersistentDenseGemmKernel_object_at__TiledMMA_ThrLayoutVMNK11110000_Permuta_0
        .type           kernel_cutlass_kernel_cudnngemm_swigludense_blockscaled_gemm_persistent_swiglu_interleaved_quantSm100BlockScaledPersistentDenseGemmKernel_object_at__TiledMMA_ThrLayoutVMNK11110000_Permuta_0,@function
        .size           kernel_cutlass_kernel_cudnngemm_swigludense_blockscaled_gemm_persistent_swiglu_interleaved_quantSm100BlockScaledPersistentDenseGemmKernel_object_at__TiledMMA_ThrLayoutVMNK11110000_Permuta_0,(.L_x_49 - kernel_cutlass_kernel_cudnngemm_swigludense_blockscaled_gemm_persistent_swiglu_interleaved_quantSm100BlockScaledPersistentDenseGemmKernel_object_at__TiledMMA_ThrLayoutVMNK11110000_Permuta_0)
        .other          kernel_cutlass_kernel_cudnngemm_swigludense_blockscaled_gemm_persistent_swiglu_interleaved_quantSm100BlockScaledPersistentDenseGemmKernel_object_at__TiledMMA_ThrLayoutVMNK11110000_Permuta_0,@"STO_CUDA_ENTRY STV_DEFAULT"
kernel_cutlass_kernel_cudnngemm_swigludense_blockscaled_gemm_persistent_swiglu_interleaved_quantSm100BlockScaledPersistentDenseGemmKernel_object_at__TiledMMA_ThrLayoutVMNK11110000_Permuta_0:
.text.kernel_cutlass_kernel_cudnngemm_swigludense_blockscaled_gemm_persistent_swiglu_interleaved_quantSm100BlockScaledPersistentDenseGemmKernel_object_at__TiledMMA_ThrLayoutVMNK11110000_Permuta_0:
[----:B------:R-:W1:Y:S01]  /*0000*/  LDC R1, c[0x0][0x37c] ;  /* 0x0000df00ff017b82 */ /* 0x000e620000000800 */
[----:B------:R-:W2:Y:S07]  /*0010*/  S2R R0, SR_TID.X ;  /* 0x0000000000007919 */ /* 0x000eae0000002100 */
[----:B------:R-:W3:Y:S01]  /*0020*/  S2UR UR48, SR_CgaCtaId ;  /* 0x00000000003079c3 */ /* 0x000ee20000008800 */
[----:B------:R-:W-:Y:S01]  /*0030*/  UMOV UR16, 0x1 ;  /* 0x0000000100107882 */ /* 0x000fe20000000000 */
[----:B------:R-:W-:Y:S01]  /*0040*/  UMOV UR18, 0x4 ;  /* 0x0000000400127882 */ /* 0x000fe20000000000 */
[----:B------:R-:W4:Y:S01]  /*0050*/  LDCU.U8 UR22, c[0x0][0x382] ;  /* 0x00007040ff1677ac */ /* 0x000f220008000000 */
[----:B------:R-:W5:Y:S01]  /*0060*/  LDCU.U8 UR23, c[0x0][0x381] ;  /* 0x00007020ff1777ac */ /* 0x000f620008000000 */
[----:B------:R-:W1:Y:S01]  /*0070*/  LDCU UR24, c[0x0][0x36c] ;  /* 0x00006d80ff1877ac */ /* 0x000e620008000800 */
[----:B---3--:R-:W-:Y:S01]  /*0080*/  ULEA.HI UR21, UR48, UR48, URZ, 0x1 ;  /* 0x0000003030157291 */ /* 0x008fe2000f8f08ff */
[----:B--2---:R-:W-:-:S04]  /*0090*/  SHF.R.U32.HI R2, RZ, 0x5, R0 ;  /* 0x00000005ff027819 */ /* 0x004fc80000011600 */
[----:B------:R-:W-:-:S13]  /*00a0*/  R2UR UR77, R2 ;  /* 0x00000000024d72ca */ /* 0x000fda00000e0000 */
[----:B------:R-:W-:Y:S02]  /*00b0*/  UISETP.NE.AND UP5, UPT, UR77, URZ, UPT ;  /* 0x000000ff4d00728c */ /* 0x000fe4000bfa5270 */
[----:B------:R-:W-:-:S09]  /*00c0*/  UISETP.NE.AND UP6, UPT, UR77, 0x5, UPT ;  /* 0x000000054d00788c */ /* 0x000fd2000bfc5270 */
[----:B------:R-:W-:-:S04]  /*00d0*/  @!UP5 UIADD3 UR16, UPT, UPT, -UR16, 0x100000, URZ ;  /* 0x001000001010d890 */ /* 0x000fc8000fffe1ff */
[----:B------:R-:W-:Y:S02]  /*00e0*/  @!UP5 USHF.L.U32 UR17, UR16, 0xb, URZ ;  /* 0x0000000b1011d899 */ /* 0x000fe400080006ff */
[----:B------:R-:W-:Y:S01]  /*00f0*/  @!UP5 USHF.L.U32 UR16, UR16, 0x1, URZ ;  /* 0x000000011010d899 */ /* 0x000fe200080006ff */
[----:B------:R-:W-:Y:S01]  /*0100*/  @!UP5 UMOV UR4, 0x400 ;  /* 0x000004000004d882 */ /* 0x000fe20000000000 */
[----:B------:R-:W-:-:S04]  /*0110*/  @!UP5 UIADD3 UR18, UPT, UPT, -UR18, 0x100000, URZ ;  /* 0x001000001212d890 */ /* 0x000fc8000fffe1ff */
[----:B------:R-:W-:Y:S02]  /*0120*/  @!UP5 USHF.L.U32 UR19, UR18, 0xb, URZ ;  /* 0x0000000b1213d899 */ /* 0x000fe400080006ff */
[----:B------:R-:W-:Y:S02]  /*0130*/  @!UP5 USHF.L.U32 UR18, UR18, 0x1, URZ ;  /* 0x000000011212d899 */ /* 0x000fe400080006ff */
[----:B------:R-:W-:Y:S01]  /*0140*/  @!UP5 ULEA UR20, UR48, UR4, 0x18 ;  /* 0x000000043014d291 */ /* 0x000fe2000f8ec0ff */
[----:B-1--45:R-:W-:Y:S11]  /*0150*/  BRA.U UP6, `(.L_x_0) ;  /* 0x0000000106507547 */ /* 0x032ff6000b800000 */
[----:B------:R-:W1:Y:S02]  /*0160*/  LDCU.64 UR4, c[0x0][0x348] ;  /* 0x00006900ff0477ac */ /* 0x000e640008000a00 */
[----:B-1----:R-:W-:Y:S02]  /*0170*/  UIADD3 UR14, UP0, UPT, UR4, 0x40, URZ ;  /* 0x00000040040e7890 */ /* 0x002fe4000ff1e0ff */
[----:B------:R-:W-:Y:S02]  /*0180*/  UIADD3 UR12, UP4, UPT, UR4, 0xc0, URZ ;  /* 0x000000c0040c7890 */ /* 0x000fe4000ff9e0ff */
[----:B------:R-:W-:Y:S02]  /*0190*/  UIADD3 UR10, UP3, UPT, UR4, 0x140, URZ ;  /* 0x00000140040a7890 */ /* 0x000fe4000ff7e0ff */
[----:B------:R-:W-:Y:S02]  /*01a0*/  UIADD3 UR8, UP2, UPT, UR4, 0x1c0, URZ ;  /* 0x000001c004087890 */ /* 0x000fe4000ff5e0ff */
[----:B------:R-:W-:-:S02]  /*01b0*/  UIADD3 UR6, UP1, UPT, UR4, 0x240, URZ ;  /* 0x0000024004067890 */ /* 0x000fc4000ff3e0ff */
[----:B------:R-:W-:Y:S02]  /*01c0*/  UIADD3.X UR15, UPT, UPT, URZ, UR5, URZ, UP0, !UPT ;  /* 0x00000005ff0f7290 */ /* 0x000fe400087fe4ff */
[----:B------:R-:W-:Y:S02]  /*01d0*/  UIADD3 UR4, UP0, UPT, UR4, 0x2c0, URZ ;  /* 0x000002c004047890 */ /* 0x000fe4000ff1e0ff */
[----:B------:R-:W-:Y:S02]  /*01e0*/  UIADD3.X UR13, UPT, UPT, URZ, UR5, URZ, UP4, !UPT ;  /* 0x00000005ff0d7290 */ /* 0x000fe4000a7fe4ff */
[----:B------:R-:W-:Y:S02]  /*01f0*/  UIADD3.X UR11, UPT, UPT, URZ, UR5, URZ, UP3, !UPT ;  /* 0x00000005ff0b7290 */ /* 0x000fe40009ffe4ff */
[----:B------:R-:W-:Y:S01]  /*0200*/  UIADD3.X UR9, UPT, UPT, URZ, UR5, URZ, UP2, !UPT ;  /* 0x00000005ff097290 */ /* 0x000fe200097fe4ff */
[----:B------:R1:W-:Y:S01]  /*0210*/  UTMACCTL.PF [UR14] ;  /* 0x000000000e0079b9 */ /* 0x0003e20008040000 */
[----:B------:R-:W-:-:S03]  /*0220*/  UIADD3.X UR7, UPT, UPT, URZ, UR5, URZ, UP1, !UPT ;  /* 0x00000005ff077290 */ /* 0x000fc60008ffe4ff */
[----:B------:R1:W-:Y:S01]  /*0230*/  UTMACCTL.PF [UR12] ;  /* 0x000000000c0079b9 */ /* 0x0003e20008040000 */
[----:B------:R-:W-:Y:S01]  /*0240*/  UIADD3.X UR5, UPT, UPT, URZ, UR5, URZ, UP0, !UPT ;  /* 0x00000005ff057290 */ /* 0x000fe200087fe4ff */
[----:B------:R1:W-:Y:S02]  /*0250*/  UTMACCTL.PF [UR10] ;  /* 0x000000000a0079b9 */ /* 0x0003e40008040000 */
[----:B------:R1:W-:Y:S02]  /*0260*/  UTMACCTL.PF [UR8] ;  /* 0x00000000080079b9 */ /* 0x0003e40008040000 */
[----:B------:R1:W-:Y:S04]  /*0270*/  UTMACCTL.PF [UR6] ;  /* 0x00000000060079b9 */ /* 0x0003e80008040000 */
[----:B------:R1:W-:Y:S02]  /*0280*/  UTMACCTL.PF [UR4] ;  /* 0x00000000040079b9 */ /* 0x0003e40008040000 */
[----:B-1----:R-:W-:Y:S01]  /*0290*/  NOP ;  /* 0x0000000000007918 */ /* 0x002fe20000000000 */
.L_x_0:
[----:B------:R-:W-:Y:S05]  /*02a0*/  BRA.U UP5, `(.L_x_1) ;  /* 0x0000000105407547 */ /* 0x000fea000b800000 */
[----:B------:R-:W-:Y:S01]  /*02b0*/  UMOV UR4, 0x400 ;  /* 0x0000040000047882 */ /* 0x000fe20000000000 */
[----:B------:R-:W-:Y:S01]  /*02c0*/  UMOV UR8, 0x1 ;  /* 0x0000000100087882 */ /* 0x000fe20000000000 */
[----:B------:R-:W-:Y:S01]  /*02d0*/  UMOV UR6, 0x2 ;  /* 0x0000000200067882 */ /* 0x000fe20000000000 */
[----:B------:R-:W-:Y:S02]  /*02e0*/  ULEA UR4, UR48, UR4, 0x18 ;  /* 0x0000000430047291 */ /* 0x000fe4000f8ec0ff */
[----:B------:R-:W-:-:S04]  /*02f0*/  UIADD3 UR8, UPT, UPT, -UR8, 0x100000, URZ ;  /* 0x0010000008087890 */ /* 0x000fc8000fffe1ff */
[----:B------:R-:W-:Y:S02]  /*0300*/  USHF.L.U32 UR9, UR8, 0xb, URZ ;  /* 0x0000000b08097899 */ /* 0x000fe400080006ff */
[----:B------:R-:W-:Y:S02]  /*0310*/  USHF.L.U32 UR8, UR8, 0x1, URZ ;  /* 0x0000000108087899 */ /* 0x000fe400080006ff */
[----:B------:R-:W-:-:S04]  /*0320*/  UIADD3 UR6, UPT, UPT, -UR6, 0x100000, URZ ;  /* 0x0010000006067890 */ /* 0x000fc8000fffe1ff */
[----:B------:R-:W-:Y:S02]  /*0330*/  USHF.L.U32 UR7, UR6, 0xb, URZ ;  /* 0x0000000b06077899 */ /* 0x000fe400080006ff */
[----:B------:R-:W-:Y:S01]  /*0340*/  USHF.L.U32 UR6, UR6, 0x1, URZ ;  /* 0x0000000106067899 */ /* 0x000fe200080006ff */
[----:B------:R-:W1:Y:S03]  /*0350*/  FENCE.VIEW.ASYNC.S ;  /* 0x00000000000073c6 */ /* 0x000e660000000000 */
[----:B-1----:R1:W2:Y:S01]  /*0360*/  SYNCS.EXCH.64 URZ, [UR4], UR8 ;  /* 0x0000000804ff75b2 */ /* 0x0022a20008000100 */
[----:B------:R1:W3:Y:S07]  /*0370*/  SYNCS.EXCH.64 URZ, [UR4+0x8], UR8 ;  /* 0x0000080804ff75b2 */ /* 0x0002ee0008000100 */
[----:B------:R1:W4:Y:S01]  /*0380*/  SYNCS.EXCH.64 URZ, [UR4+0x10], UR6 ;  /* 0x0000100604ff75b2 */ /* 0x0003220008000100 */
[----:B------:R1:W5:Y:S01]  /*0390*/  SYNCS.EXCH.64 URZ, [UR4+0x18], UR6 ;  /* 0x0000180604ff75b2 */ /* 0x0003620008000100 */
[----:B------:R-:W-:Y:S01]  /*03a0*/  NOP ;  /* 0x0000000000007918 */ /* 0x000fe20000000000 */
.L_x_1:
[----:B------:R-:W-:Y:S01]  /*03b0*/  UISETP.EQ.U32.AND UP2, UPT, UR24, 0x1, UPT ;  /* 0x000000011800788c */ /* 0x000fe2000bf42070 */
[----:B------:R-:W1:Y:S02]  /*03c0*/  FENCE.VIEW.ASYNC.S ;  /* 0x00000000000073c6 */ /* 0x000e640000000000 */
[----:B-1----:R1:W5:Y:S01]  /*03d0*/  @!UP5 SYNCS.EXCH.64 URZ, [UR20+0x20], UR16 ;  /* 0x0000201014ffd5b2 */ /* 0x0023620008000100 */
[----:B------:R-:W-:Y:S02]  /*03e0*/  ULOP3.LUT UR4, UR21, 0xfffffffe, URZ, 0xc0, !UPT ;  /* 0xfffffffe15047892 */ /* 0x000fe4000f8ec0ff */
[----:B------:R-:W-:Y:S02]  /*03f0*/  ULOP3.LUT UR6, UR22, 0x1, URZ, 0xc0, !UPT ;  /* 0x0000000116067892 */ /* 0x000fe4000f8ec0ff */
[----:B------:R-:W-:Y:S02]  /*0400*/  ULOP3.LUT UR5, UR23, 0x1, URZ, 0xc0, !UPT ;  /* 0x0000000117057892 */ /* 0x000fe4000f8ec0ff */
[----:B------:R-:W-:Y:S01]  /*0410*/  UIADD3 UR51, UPT, UPT, -UR4, UR48, URZ ;  /* 0x0000003004337290 */ /* 0x000fe2000fffe1ff */
[----:B------:R-:W-:Y:S01]  /*0420*/  UMOV UR7, 0x1 ;  /* 0x0000000100077882 */ /* 0x000fe20000000000 */
[----:B------:R-:W-:-:S02]  /*0430*/  UISETP.NE.U32.AND UP1, UPT, UR6, 0x1, UPT ;  /* 0x000000010600788c */ /* 0x000fc4000bf25070 */
[----:B------:R-:W-:Y:S02]  /*0440*/  USHF.L.U32 UR76, UR7, UR51, URZ ;  /* 0x00000033074c7299 */ /* 0x000fe400080006ff */
[----:B------:R-:W-:Y:S01]  /*0450*/  UISETP.NE.U32.AND UP0, UPT, UR5, 0x1, UPT ;  /* 0x000000010500788c */ /* 0x000fe2000bf05070 */
[----:B------:R1:W4:Y:S01]  /*0460*/  @!UP5 SYNCS.EXCH.64 URZ, [UR20+0x28], UR18 ;  /* 0x0000281214ffd5b2 */ /* 0x0003220008000100 */
[----:B------:R-:W-:Y:S01]  /*0470*/  NOP ;  /* 0x0000000000007918 */ /* 0x000fe20000000000 */
[----:B------:R-:W-:Y:S08]  /*0480*/  BRA.U !UP2, `(.L_x_2) ;  /* 0x000000010a087547 */ /* 0x000ff0000b800000 */
[----:B--2345:R-:W-:Y:S01]  /*0490*/  UCGABAR_ARV ;  /* 0x00000000000079c7 */ /* 0x03cfe20008000000 */
[----:B------:R-:W-:Y:S05]  /*04a0*/  BRA `(.L_x_3) ;  /* 0x0000000000047947 */ /* 0x000fea0003800000 */
.L_x_2:
[----:B--2345:R-:W-:Y:S01]  /*04b0*/  NOP ;  /* 0x0000000000007918 */ /* 0x03cfe20000000000 */
.L_x_3:
[----:B------:R-:W-:Y:S05]  /*04c0*/  BRA.U !UP2, `(.L_x_4) ;  /* 0x000000010a0c7547 */ /* 0x000fea000b800000 */
[----:B------:R-:W-:Y:S01]  /*04d0*/  UCGABAR_WAIT ;  /* 0x0000000000007dc7 */ /* 0x000fe20008000000 */
[----:B------:R-:W-:Y:S01]  /*04e0*/  CCTL.IVALL ;  /* 0x00000000ff00798f */ /* 0x000fe20002000000 */
[----:B------:R-:W-:Y:S05]  /*04f0*/  BRA `(.L_x_5) ;  /* 0x0000000000047947 */ /* 0x000fea0003800000 */
.L_x_4:
[----:B------:R-:W-:Y:S06]  /*0500*/  BAR.SYNC.DEFER_BLOCKING 0x0 ;  /* 0x0000000000007b1d */ /* 0x000fec0000010000 */
.L_x_5:
[----:B------:R-:W-:Y:S05]  /*0510*/  BRA.U UP6, `(.L_x_6) ;  /* 0x0000000906b87547 */ /* 0x000fea000b800000 */
[----:B------:R-:W2:Y:S01]  /*0520*/  S2UR UR21, SR_CTAID.Z ;  /* 0x00000000001579c3 */ /* 0x000ea20000002700 */
[----:B------:R-:W-:Y:S01]  /*0530*/  HFMA2 R3, -RZ, RZ, 0, 5.9604644775390625e-08 ;  /* 0x00000001ff037431 */ /* 0x000fe200000001ff */
[----:B------:R-:W-:Y:S01]  /*0540*/  UMOV UR7, 0x1 ;  /* 0x0000000100077882 */ /* 0x000fe20000000000 */
[----:B--2---:R-:W-:-:S09]  /*0550*/  UISETP.GT.U32.AND UP2, UPT, UR21, 0xff, UPT ;  /* 0x000000ff1500788c */ /* 0x004fd2000bf44070 */
[----:B------:R-:W-:Y:S05]  /*0560*/  BRA.U UP2, `(.L_x_7) ;  /* 0x00000009026c7547 */ /* 0x000fea000b800000 */
[----:B------:R-:W2:Y:S01]  /*0570*/  LDCU.64 UR6, c[0x0][0x6c0] ;  /* 0x0000d800ff0677ac */ /* 0x000ea20008000a00 */
[----:B------:R-:W3:Y:S01]  /*0580*/  S2UR UR13, SR_CgaCtaId ;  /* 0x00000000000d79c3 */ /* 0x000ee20000008800 */
[----:B------:R-:W4:Y:S01]  /*0590*/  LDCU.U8 UR9, c[0x0][0x6c8] ;  /* 0x0000d900ff0977ac */ /* 0x000f220008000000 */
[----:B------:R-:W5:Y:S06]  /*05a0*/  LDCU.U8 UR8, c[0x0][0x6c9] ;  /* 0x0000d920ff0877ac */ /* 0x000f6c0008000000 */
[----:B------:R-:W1:Y:S01]  /*05b0*/  S2UR UR41, SR_CTAID.X ;  /* 0x00000000002979c3 */ /* 0x000e620000002500 */
[----:B------:R-:W1:Y:S01]  /*05c0*/  LDCU.U8 UR12, c[0x0][0x6d4] ;  /* 0x0000da80ff0c77ac */ /* 0x000e620008000000 */
[----:B------:R-:W1:Y:S01]  /*05d0*/  LDCU.64 UR10, c[0x0][0x6d8] ;  /* 0x0000db00ff0a77ac */ /* 0x000e620008000a00 */
[----:B--2---:R-:W-:Y:S01]  /*05e0*/  UIMAD.WIDE.U32 UR4, UR21, UR7, URZ ;  /* 0x00000007150472a5 */ /* 0x004fe2000f8e00ff */
[----:B------:R-:W2:Y:S03]  /*05f0*/  LDCU UR7, c[0x0][0x6d0] ;  /* 0x0000da00ff0777ac */ /* 0x000ea60008000800 */
[----:B------:R-:W-:Y:S01]  /*0600*/  UIADD3 UR4, UPT, UPT, UR21, -UR5, URZ ;  /* 0x8000000515047290 */ /* 0x000fe2000fffe0ff */
[----:B------:R-:W1:Y:S03]  /*0610*/  LDCU.U8 UR15, c[0x0][0x6e0] ;  /* 0x0000dc00ff0f77ac */ /* 0x000e660008000000 */
[----:B----4-:R-:W-:Y:S01]  /*0620*/  USHF.R.U32.HI UR4, URZ, UR9, UR4 ;  /* 0x00000009ff047299 */ /* 0x010fe20008011604 */
[----:B------:R-:W4:Y:S03]  /*0630*/  LDCU.U8 UR9, c[0x0][0x6d5] ;  /* 0x0000daa0ff0977ac */ /* 0x000f260008000000 */
[----:B------:R-:W-:Y:S01]  /*0640*/  UIADD3 UR4, UPT, UPT, UR5, UR4, URZ ;  /* 0x0000000405047290 */ /* 0x000fe2000fffe0ff */
[----:B------:R-:W1:Y:S03]  /*0650*/  LDCU.U8 UR14, c[0x0][0x6e1] ;  /* 0x0000dc20ff0e77ac */ /* 0x000e660008000000 */
[----:B-----5:R-:W-:Y:S01]  /*0660*/  USHF.R.U32.HI UR4, URZ, UR8, UR4 ;  /* 0x00000008ff047299 */ /* 0x020fe20008011604 */
[----:B------:R-:W5:Y:S03]  /*0670*/  LDCU.64 UR38, c[0x0][0x348] ;  /* 0x00006900ff2677ac */ /* 0x000f660008000a00 */
[----:B------:R-:W-:-:S04]  /*0680*/  UIADD3 UR4, UPT, UPT, -UR4, URZ, URZ ;  /* 0x000000ff04047290 */ /* 0x000fc8000fffe1ff */
[----:B------:R-:W-:-:S04]  /*0690*/  UIMAD UR8, UR4, UR6, UR21 ;  /* 0x00000006040872a4 */ /* 0x000fc8000f8e0215 */
[----:B--2---:R-:W-:Y:S01]  /*06a0*/  UIMAD.WIDE.U32 UR4, UR8, UR7, URZ ;  /* 0x00000007080472a5 */ /* 0x004fe2000f8e00ff */
[----:B------:R-:W2:Y:S01]  /*06b0*/  LDCU UR7, c[0x0][0x374] ;  /* 0x00006e80ff0777ac */ /* 0x000ea20008000800 */
[----:B------:R-:W2:Y:S05]  /*06c0*/  LDCU UR6, c[0x0][0x370] ;  /* 0x00006e00ff0677ac */ /* 0x000eaa0008000800 */
[----:B------:R-:W-:Y:S02]  /*06d0*/  UMOV UR4, UR5 ;  /* 0x0000000500047c82 */ /* 0x000fe40008000000 */
[----:B------:R-:W-:-:S04]  /*06e0*/  UIADD3 UR5, UPT, UPT, UR8, -UR4, URZ ;  /* 0x8000000408057290 */ /* 0x000fc8000fffe0ff */
[----:B-1----:R-:W-:-:S04]  /*06f0*/  USHF.R.U32.HI UR5, URZ, UR12, UR5 ;  /* 0x0000000cff057299 */ /* 0x002fc80008011605 */
[----:B------:R-:W-:-:S04]  /*0700*/  UIADD3 UR4, UPT, UPT, UR4, UR5, URZ ;  /* 0x0000000504047290 */ /* 0x000fc8000fffe0ff */
[----:B----4-:R-:W-:-:S04]  /*0710*/  USHF.R.U32.HI UR9, URZ, UR9, UR4 ;  /* 0x00000009ff097299 */ /* 0x010fc80008011604 */
[----:B------:R-:W-:Y:S01]  /*0720*/  UIMAD.WIDE.U32 UR4, UR9, UR11, URZ ;  /* 0x0000000b090472a5 */ /* 0x000fe2000f8e00ff */
[----:B------:R-:W1:Y:S06]  /*0730*/  LDCU UR11, c[0x0][0x6cc] ;  /* 0x0000d980ff0b77ac */ /* 0x000e6c0008000800 */
[----:B------:R-:W-:Y:S02]  /*0740*/  UMOV UR4, UR5 ;  /* 0x0000000500047c82 */ /* 0x000fe40008000000 */
[----:B------:R-:W-:Y:S02]  /*0750*/  UIADD3 UR12, UPT, UPT, UR9, -UR4, URZ ;  /* 0x80000004090c7290 */ /* 0x000fe4000fffe0ff */
[----:B------:R-:W4:Y:S02]  /*0760*/  LDCU UR5, c[0x0][0x378] ;  /* 0x00006f00ff0577ac */ /* 0x000f240008000800 */
[----:B------:R-:W-:-:S04]  /*0770*/  USHF.R.U32.HI UR12, URZ, UR15, UR12 ;  /* 0x0000000fff0c7299 */ /* 0x000fc8000801160c */
[----:B------:R-:W-:Y:S02]  /*0780*/  UIADD3 UR12, UPT, UPT, UR4, UR12, URZ ;  /* 0x0000000c040c7290 */ /* 0x000fe4000fffe0ff */
[----:B--2---:R-:W-:Y:S02]  /*0790*/  UIMAD UR4, UR7, UR6, URZ ;  /* 0x00000006070472a4 */ /* 0x004fe4000f8e02ff */
[----:B------:R-:W-:Y:S01]  /*07a0*/  USHF.R.U32.HI UR12, URZ, UR14, UR12 ;  /* 0x0000000eff0c7299 */ /* 0x000fe2000801160c */
[----:B------:R-:W-:-:S03]  /*07b0*/  UMOV UR7, 0x1 ;  /* 0x0000000100077882 */ /* 0x000fc60000000000 */
[----:B------:R-:W-:Y:S02]  /*07c0*/  UIADD3 UR12, UPT, UPT, -UR12, URZ, URZ ;  /* 0x000000ff0c0c7290 */ /* 0x000fe4000fffe1ff */
[----:B----4-:R-:W-:Y:S02]  /*07d0*/  UIMAD UR4, UR4, UR5, URZ ;  /* 0x00000005040472a4 */ /* 0x010fe4000f8e02ff */
[----:B------:R-:W-:Y:S02]  /*07e0*/  UIMAD UR12, UR12, UR10, UR9 ;  /* 0x0000000a0c0c72a4 */ /* 0x000fe4000f8e0209 */
[----:B------:R-:W-:Y:S02]  /*07f0*/  ULEA.HI UR4, UR4, UR4, URZ, 0x1 ;  /* 0x0000000404047291 */ /* 0x000fe4000f8f08ff */
[----:B------:R-:W-:Y:S01]  /*0800*/  UIADD3 UR9, UPT, UPT, -UR9, URZ, URZ ;  /* 0x000000ff09097290 */ /* 0x000fe2000fffe1ff */
[----:B------:R-:W-:Y:S01]  /*0810*/  UMOV UR5, 0x400 ;  /* 0x0000040000057882 */ /* 0x000fe20000000000 */
[----:B------:R-:W-:-:S02]  /*0820*/  USHF.R.S32.HI UR40, URZ, 0x1, UR4 ;  /* 0x00000001ff287899 */ /* 0x000fc40008011404 */
[----:B---3--:R-:W-:Y:S02]  /*0830*/  ULEA UR5, UR13, UR5, 0x18 ;  /* 0x000000050d057291 */ /* 0x008fe4000f8ec0ff */
[----:B-1----:R-:W-:Y:S01]  /*0840*/  UIMAD UR9, UR9, UR11, UR8 ;  /* 0x0000000b090972a4 */ /* 0x002fe2000f8e0208 */
[----:B-----5:R-:W-:-:S11]  /*0850*/  UMOV UR4, URZ ;  /* 0x000000ff00047c82 */ /* 0x020fd60008000000 */
.L_x_11:
[----:B------:R-:W-:Y:S01]  /*0860*/  USHF.L.U32 UR6, UR7, 0x1f, URZ ;  /* 0x0000001f07067899 */ /* 0x000fe200080006ff */
[----:B------:R-:W-:Y:S01]  /*0870*/  HFMA2 R3, -RZ, RZ, 0, -128 ;  /* 0x0000d800ff037431 */ /* 0x000fe200000001ff */
[----:B------:R-:W-:Y:S02]  /*0880*/  ULEA UR8, UR4, UR5, 0x3 ;  /* 0x0000000504087291 */ /* 0x000fe4000f8e18ff */
[----:B------:R-:W-:Y:S02]  /*0890*/  UIADD3 UR20, UPT, UPT, UR9, UR9, URZ ;  /* 0x0000000909147290 */ /* 0x000fe4000fffe0ff */
[----:B------:R-:W-:Y:S01]  /*08a0*/  MOV R2, UR6 ;  /* 0x0000000600027c02 */ /* 0x000fe20008000f00 */
[----:B------:R-:W-:Y:S02]  /*08b0*/  ULEA UR31, UR12, UR51, 0x1 ;  /* 0x000000330c1f7291 */ /* 0x000fe4000f8e08ff */
[----:B------:R-:W-:Y:S02]  /*08c0*/  UIADD3 UR36, UP5, UPT, UR38, 0x40, URZ ;  /* 0x0000004026247890 */ /* 0x000fe4000ffbe0ff */
[----:B------:R1:W2:Y:S01]  /*08d0*/  SYNCS.PHASECHK.TRANS64.TRYWAIT P2, [UR8+0x10], R2 ;  /* 0x00001002ff0075a7 */ /* 0x0002a20008041108 */
[----:B------:R-:W-:-:S02]  /*08e0*/  UIADD3 UR34, UP4, UPT, UR38, 0xc0, URZ ;  /* 0x000000c026227890 */ /* 0x000fc4000ff9e0ff */
[----:B------:R-:W-:Y:S02]  /*08f0*/  UIADD3 UR32, UP3, UPT, UR38, 0x140, URZ ;  /* 0x0000014026207890 */ /* 0x000fe4000ff7e0ff */
[----:B------:R-:W-:Y:S02]  /*0900*/  UIADD3 UR22, UP2, UPT, UR38, 0x1c0, URZ ;  /* 0x000001c026167890 */ /* 0x000fe4000ff5e0ff */
[----:B------:R-:W-:Y:S02]  /*0910*/  ULOP3.LUT UR20, UR20, 0x1, UR41, 0xf8, !UPT ;  /* 0x0000000114147892 */ /* 0x000fe4000f8ef829 */
[----:B------:R-:W-:Y:S02]  /*0920*/  UIADD3 UR12, UPT, UPT, UR51, UR12, UR12 ;  /* 0x0000000c330c7290 */ /* 0x000fe4000fffe00c */
[----:B------:R-:W-:Y:S02]  /*0930*/  UIADD3.X UR37, UPT, UPT, URZ, UR39, URZ, UP5, !UPT ;  /* 0x00000027ff257290 */ /* 0x000fe4000affe4ff */
[----:B------:R-:W-:-:S02]  /*0940*/  UIADD3.X UR35, UPT, UPT, URZ, UR39, URZ, UP4, !UPT ;  /* 0x00000027ff237290 */ /* 0x000fc4000a7fe4ff */
[----:B------:R-:W-:Y:S02]  /*0950*/  UIADD3.X UR33, UPT, UPT, URZ, UR39, URZ, UP3, !UPT ;  /* 0x00000027ff217290 */ /* 0x000fe40009ffe4ff */
[----:B------:R-:W-:Y:S02]  /*0960*/  UIADD3.X UR23, UPT, UPT, URZ, UR39, URZ, UP2, !UPT ;  /* 0x00000027ff177290 */ /* 0x000fe400097fe4ff */
[----:B------:R-:W-:Y:S02]  /*0970*/  USHF.L.U32 UR31, UR31, 0x7, URZ ;  /* 0x000000071f1f7899 */ /* 0x000fe400080006ff */
[----:B------:R-:W-:Y:S01]  /*0980*/  USHF.L.U32 UR27, UR20, 0x7, URZ ;  /* 0x00000007141b7899 */ /* 0x000fe200080006ff */
[----:B------:R-:W-:Y:S01]  /*0990*/  UMOV UR6, URZ ;  /* 0x000000ff00067c82 */ /* 0x000fe20008000000 */
[----:B------:R-:W-:Y:S01]  /*09a0*/  UMOV UR18, URZ ;  /* 0x000000ff00127c82 */ /* 0x000fe20008000000 */
[----:B-1----:R-:W-:-:S09]  /*09b0*/  UMOV UR10, URZ ;  /* 0x000000ff000a7c82 */ /* 0x002fd20008000000 */
.L_x_10:
[----:B---3--:R-:W-:Y:S02]  /*09c0*/  USHF.L.U32 UR11, UR4, 0x10, URZ ;  /* 0x00000010040b7899 */ /* 0x008fe400080006ff */
[----:B------:R-:W-:Y:S02]  /*09d0*/  UIADD3 UR8, UPT, UPT, UR4, 0x1, URZ ;  /* 0x0000000104087890 */ /* 0x000fe4000fffe0ff */
[----:B------:R-:W-:Y:S02]  /*09e0*/  ULEA UR9, UR4, UR51, 0x1 ;  /* 0x0000003304097291 */ /* 0x000fe4000f8e08ff */
[----:B------:R-:W-:Y:S02]  /*09f0*/  ULEA UR25, UR4, UR5, 0x3 ;  /* 0x0000000504197291 */ /* 0x000fe4000f8e18ff */
[----:B------:R-:W-:Y:S02]  /*0a00*/  USHF.L.U32 UR26, UR6, 0x8, URZ ;  /* 0x00000008061a7899 */ /* 0x000fe400080006ff */
[----:B------:R-:W-:-:S02]  /*0a10*/  USHF.L.U32 UR13, UR4, 0xf, URZ ;  /* 0x0000000f040d7899 */ /* 0x000fc400080006ff */
[----:B------:R-:W-:Y:S02]  /*0a20*/  ULEA UR16, UR4, UR5, 0xb ;  /* 0x0000000504107291 */ /* 0x000fe4000f8e58ff */
[----:B------:R-:W-:Y:S02]  /*0a30*/  USHF.R.S32.HI UR11, URZ, 0x1, UR11 ;  /* 0x00000001ff0b7899 */ /* 0x000fe4000801140b */
[----:B------:R-:W-:Y:S02]  /*0a40*/  UISETP.NE.AND UP3, UPT, UR8, 0x2, UPT ;  /* 0x000000020800788c */ /* 0x000fe4000bf65270 */
[----:B------:R-:W-:Y:S02]  /*0a50*/  ULEA.HI.SX32 UR24, UR13, UR5, 0x1f ;  /* 0x000000050d187291 */ /* 0x000fe4000f8ffaff */
[----:B------:R-:W-:Y:S02]  /*0a60*/  ULEA UR14, UR9, UR5, 0xb ;  /* 0x00000005090e7291 */ /* 0x000fe4000f8e58ff */
[----:B------:R-:W-:-:S02]  /*0a70*/  USHF.L.U32 UR19, UR6, 0x2, URZ ;  /* 0x0000000206137899 */ /* 0x000fc400080006ff */
[----:B------:R-:W-:Y:S02]  /*0a80*/  UIADD3 UR16, UPT, UPT, UR16, 0x30400, URZ ;  /* 0x0003040010107890 */ /* 0x000fe4000fffe0ff */
[----:B------:R-:W-:Y:S02]  /*0a90*/  ULEA UR13, UR51, UR11, 0xe ;  /* 0x0000000b330d7291 */ /* 0x000fe4000f8e70ff */
[----:B------:R-:W-:Y:S02]  /*0aa0*/  USEL UR4, UR8, URZ, UP3 ;  /* 0x000000ff08047287 */ /* 0x000fe40009800000 */
[----:B------:R-:W-:Y:S01]  /*0ab0*/  UISETP.GT.U32.AND UP2, UPT, UR6, 0xe, UPT ;  /* 0x0000000e0600788c */ /* 0x000fe2000bf44070 */
[----:B------:R-:W-:Y:S01]  /*0ac0*/  UMOV UR15, 0x30000 ;  /* 0x00030000000f7882 */ /* 0x000fe20000000000 */
[----:B------:R-:W-:Y:S01]  /*0ad0*/  UMOV UR29, UR25 ;  /* 0x00000019001d7c82 */ /* 0x000fe20008000000 */
[----:B------:R-:W-:Y:S01]  /*0ae0*/  UMOV UR30, UR26 ;  /* 0x0000001a001e7c82 */ /* 0x000fe20008000000 */
[----:B------:R-:W-:Y:S01]  /*0af0*/  UMOV UR17, UR25 ;  /* 0x0000001900117c82 */ /* 0x000fe20008000000 */
[----:B------:R-:W-:Y:S01]  /*0b00*/  UMOV UR9, UR25 ;  /* 0x0000001900097c82 */ /* 0x000fe20008000000 */
[----:B-12---:R-:W-:Y:S05]  /*0b10*/  @P2 BRA `(.L_x_8) ;  /* 0x0000000000102947 */ /* 0x006fea0003800000 */
[----:B------:R-:W-:-:S06]  /*0b20*/  USHF.L.U32 UR8, UR7, 0x1f, URZ ;  /* 0x0000001f07087899 */ /* 0x000fcc00080006ff */
[----:B------:R-:W-:-:S04]  /*0b30*/  MOV R2, UR8 ;  /* 0x0000000800027c02 */ /* 0x000fc80008000f00 */
[----:B------:R-:W1:Y:S02]  /*0b40*/  SYNCS.PHASECHK.TRANS64.TRYWAIT P0, [UR25+0x10], R2 ;  /* 0x00001002ff0075a7 */ /* 0x000e640008001119 */
[----:B-1----:R-:W-:Y:S05]  /*0b50*/  @!P0 BRA `(.L_x_9) ;  /* 0x0000003400208947 */ /* 0x002fea0003800000 */
.L_x_8:
[----:B------:R-:W-:Y:S02]  /*0b60*/  ELECT P1, URZ, PT ;  /* 0x0000000000ff782f */ /* 0x000fe40003820000 */
[----:B------:R-:W-:Y:S01]  /*0b70*/  PLOP3.LUT P0, PT, PT, PT, UP2, 0x80, 0x8 ;  /* 0x000000000008781c */ /* 0x000fe20003f0f028 */
[----:B------:R-:W-:Y:S01]  /*0b80*/  USEL UR11, URZ, 0x1, UP3 ;  /* 0x00000001ff0b7887 */ /* 0x000fe20009800000 */
[----:B------:R-:W-:Y:S01]  /*0b90*/  PLOP3.LUT P2, PT, PT, PT, PT, 0x80, 0x8 ;  /* 0x000000000008781c */ /* 0x000fe20003f4f070 */
[----:B------:R-:W-:Y:S02]  /*0ba0*/  UIADD3 UR24, UPT, UPT, UR24, 0x18400, URZ ;  /* 0x0001840018187890 */ /* 0x000fe4000fffe0ff */
[----:B------:R-:W-:Y:S02]  /*0bb0*/  ULOP3.LUT UR7, UR7, UR11, URZ, 0x3c, !UPT ;  /* 0x0000000b07077292 */ /* 0x000fe4000f8e3cff */
[----:B------:R-:W-:Y:S02]  /*0bc0*/  UIADD3 UR28, UPT, UPT, UR5, 0x20400, UR13 ;  /* 0x00020400051c7890 */ /* 0x000fe4000fffe00d */
[----:B------:R-:W-:-:S02]  /*0bd0*/  UIADD3 UR8, UPT, UPT, UR14, 0x31400, URZ ;  /* 0x000314000e087890 */ /* 0x000fc4000fffe0ff */
[----:B------:R-:W-:Y:S01]  /*0be0*/  @!UP2 USHF.L.U32 UR13, UR7, 0x1f, URZ ;  /* 0x0000001f070da899 */ /* 0x000fe200080006ff */
[----:B------:R3:W-:Y:S01]  /*0bf0*/  @P1 SYNCS.ARRIVE.TRANS64 RZ, [UR25], R3 ;  /* 0x00000003ffff19a7 */ /* 0x0007e20008000019 */
[----:B------:R-:W-:Y:S01]  /*0c00*/  @!UP2 ULEA UR14, UR4, UR5, 0x3 ;  /* 0x00000005040ea291 */ /* 0x000fe2000f8e18ff */
[----:B------:R3:W-:Y:S01]  /*0c10*/  UTMALDG.2D [UR24], [UR36], desc[URZ] ;  /* 0x0000ff18240075b4 */ /* 0x0007e20008009000 */
[----:B------:R-:W-:Y:S01]  /*0c20*/  UMOV UR11, UR19 ;  /* 0x00000013000b7c82 */ /* 0x000fe20008000000 */
[----:B------:R-:W-:Y:S01]  /*0c30*/  UIADD3 UR6, UPT, UPT, UR6, 0x1, URZ ;  /* 0x0000000106067890 */ /* 0x000fe2000fffe0ff */
[----:B-1----:R-:W-:-:S03]  /*0c40*/  IMAD.U32 R2, RZ, RZ, UR13 ;  /* 0x0000000dff027e24 */ /* 0x002fc6000f8e00ff */
[----:B------:R-:W-:Y:S01]  /*0c50*/  UISETP.NE.AND UP2, UPT, UR6, 0x10, UPT ;  /* 0x000000100600788c */ /* 0x000fe2000bf45270 */
[----:B------:R3:W-:Y:S01]  /*0c60*/  UTMALDG.2D.MULTICAST [UR28], [UR34], UR15, desc[URZ] ;  /* 0x0000ff1c220073b4 */ /* 0x0007e2000800980f */
[----:B------:R3:W-:Y:S01]  /*0c70*/  UTMALDG.3D [UR16], [UR32], desc[URZ] ;  /* 0x0000ff10200075b4 */ /* 0x0007e20008011000 */
[----:B------:R3:W-:Y:S01]  /*0c80*/  UTMALDG.3D.MULTICAST [UR8], [UR22], UR15, desc[URZ] ;  /* 0x0000ff08160073b4 */ /* 0x0007e2000801180f */
[----:B------:R3:W1:Y:S05]  /*0c90*/  @!P0 SYNCS.PHASECHK.TRANS64.TRYWAIT P2, [UR14+0x10], R2 ;  /* 0x00001002ff0085a7 */ /* 0x00066a000804110e */
[----:B------:R-:W-:Y:S05]  /*0ca0*/  BRA.U UP2, `(.L_x_10) ;  /* 0xfffffffd02447547 */ /* 0x000fea000b83ffff */
[----:B---3--:R-:W2:Y:S01]  /*0cb0*/  LDCU.64 UR10, c[0x0][0x6c0] ;  /* 0x0000d800ff0a77ac */ /* 0x008ea20008000a00 */
[----:B------:R-:W3:Y:S01]  /*0cc0*/  LDCU.U8 UR13, c[0x0][0x6c8] ;  /* 0x0000d900ff0d77ac */ /* 0x000ee20008000000 */
[----:B------:R-:W-:Y:S01]  /*0cd0*/  UIADD3 UR21, UPT, UPT, UR40, UR21, URZ ;  /* 0x0000001528157290 */ /* 0x000fe2000fffe0ff */
[----:B------:R-:W4:Y:S01]  /*0ce0*/  LDCU.U8 UR12, c[0x0][0x6c9] ;  /* 0x0000d920ff0c77ac */ /* 0x000f220008000000 */
[----:B------:R-:W5:Y:S02]  /*0cf0*/  LDCU.U8 UR15, c[0x0][0x6d4] ;  /* 0x0000da80ff0f77ac */ /* 0x000f640008000000 */
[----:B--2---:R-:W-:Y:S01]  /*0d00*/  UIMAD.WIDE.U32 UR8, UR21, UR11, URZ ;  /* 0x0000000b150872a5 */ /* 0x004fe2000f8e00ff */
[----:B------:R-:W2:Y:S01]  /*0d10*/  LDCU.U8 UR14, c[0x0][0x6d5] ;  /* 0x0000daa0ff0e77ac */ /* 0x000ea20008000000 */
[----:B------:R-:W1:Y:S05]  /*0d20*/  LDCU UR11, c[0x0][0x6cc] ;  /* 0x0000d980ff0b77ac */ /* 0x000e6a0008000800 */
[----:B------:R-:W-:-:S04]  /*0d30*/  UMOV UR8, UR9 ;  /* 0x0000000900087c82 */ /* 0x000fc80008000000 */
[----:B------:R-:W1:Y:S01]  /*0d40*/  LDCU UR9, c[0x0][0x6d0] ;  /* 0x0000da00ff0977ac */ /* 0x000e620008000800 */
[----:B------:R-:W-:Y:S02]  /*0d50*/  UIADD3 UR6, UPT, UPT, UR21, -UR8, URZ ;  /* 0x8000000815067290 */ /* 0x000fe4000fffe0ff */
[----:B------:R-:W-:Y:S02]  /*0d60*/  UISETP.GE.AND UP2, UPT, UR21, 0x100, UPT ;  /* 0x000001001500788c */ /* 0x000fe4000bf46270 */
[----:B---3--:R-:W-:-:S04]  /*0d70*/  USHF.R.U32.HI UR6, URZ, UR13, UR6 ;  /* 0x0000000dff067299 */ /* 0x008fc80008011606 */
[----:B------:R-:W-:-:S04]  /*0d80*/  UIADD3 UR6, UPT, UPT, UR8, UR6, URZ ;  /* 0x0000000608067290 */ /* 0x000fc8000fffe0ff */
[----:B----4-:R-:W-:Y:S01]  /*0d90*/  USHF.R.U32.HI UR6, URZ, UR12, UR6 ;  /* 0x0000000cff067299 */ /* 0x010fe20008011606 */
[----:B------:R-:W3:Y:S03]  /*0da0*/  LDCU.64 UR12, c[0x0][0x6d8] ;  /* 0x0000db00ff0c77ac */ /* 0x000ee60008000a00 */
[----:B------:R-:W-:-:S04]  /*0db0*/  UIADD3 UR6, UPT, UPT, -UR6, URZ, URZ ;  /* 0x000000ff06067290 */ /* 0x000fc8000fffe1ff */
[----:B------:R-:W-:-:S04]  /*0dc0*/  UIMAD UR10, UR10, UR6, UR21 ;  /* 0x000000060a0a72a4 */ /* 0x000fc8000f8e0215 */
[----:B-1----:R-:W-:-:S07]  /*0dd0*/  UIMAD.WIDE.U32 UR8, UR10, UR9, URZ ;  /* 0x000000090a0872a5 */ /* 0x002fce000f8e00ff */
[----:B------:R-:W-:Y:S02]  /*0de0*/  UMOV UR6, UR9 ;  /* 0x0000000900067c82 */ /* 0x000fe40008000000 */
[----:B------:R-:W-:-:S04]  /*0df0*/  UIADD3 UR8, UPT, UPT, UR10, -UR6, URZ ;  /* 0x800000060a087290 */ /* 0x000fc8000fffe0ff */
[----:B-----5:R-:W-:Y:S01]  /*0e00*/  USHF.R.U32.HI UR8, URZ, UR15, UR8 ;  /* 0x0000000fff087299 */ /* 0x020fe20008011608 */
[----:B------:R-:W1:Y:S03]  /*0e10*/  LDCU.U8 UR15, c[0x0][0x6e0] ;  /* 0x0000dc00ff0f77ac */ /* 0x000e660008000000 */
[----:B------:R-:W-:-:S04]  /*0e20*/  UIADD3 UR6, UPT, UPT, UR6, UR8, URZ ;  /* 0x0000000806067290 */ /* 0x000fc8000fffe0ff */
[----:B--2---:R-:W-:Y:S01]  /*0e30*/  USHF.R.U32.HI UR6, URZ, UR14, UR6 ;  /* 0x0000000eff067299 */ /* 0x004fe20008011606 */
[----:B------:R-:W2:Y:S03]  /*0e40*/  LDCU.U8 UR14, c[0x0][0x6e1] ;  /* 0x0000dc20ff0e77ac */ /* 0x000ea60008000000 */
[----:B---3--:R-:W-:-:S07]  /*0e50*/  UIMAD.WIDE.U32 UR8, UR6, UR13, URZ ;  /* 0x0000000d060872a5 */ /* 0x008fce000f8e00ff */
[----:B------:R-:W-:Y:S02]  /*0e60*/  UMOV UR8, UR9 ;  /* 0x0000000900087c82 */ /* 0x000fe40008000000 */
[----:B------:R-:W-:-:S04]  /*0e70*/  UIADD3 UR9, UPT, UPT, UR6, -UR8, URZ ;  /* 0x8000000806097290 */ /* 0x000fc8000fffe0ff */
[----:B-1----:R-:W-:-:S04]  /*0e80*/  USHF.R.U32.HI UR9, URZ, UR15, UR9 ;  /* 0x0000000fff097299 */ /* 0x002fc80008011609 */
[----:B------:R-:W-:Y:S02]  /*0e90*/  UIADD3 UR8, UPT, UPT, UR8, UR9, URZ ;  /* 0x0000000908087290 */ /* 0x000fe4000fffe0ff */
[----:B------:R-:W-:Y:S02]  /*0ea0*/  UIADD3 UR9, UPT, UPT, -UR6, URZ, URZ ;  /* 0x000000ff06097290 */ /* 0x000fe4000fffe1ff */
[----:B--2---:R-:W-:Y:S02]  /*0eb0*/  USHF.R.U32.HI UR8, URZ, UR14, UR8 ;  /* 0x0000000eff087299 */ /* 0x004fe40008011608 */
[----:B------:R-:W-:Y:S02]  /*0ec0*/  UIMAD UR9, UR11, UR9, UR10 ;  /* 0x000000090b0972a4 */ /* 0x000fe4000f8e020a */
[----:B------:R-:W-:-:S04]  /*0ed0*/  UIADD3 UR8, UPT, UPT, -UR8, URZ, URZ ;  /* 0x000000ff08087290 */ /* 0x000fc8000fffe1ff */
[----:B------:R-:W-:Y:S01]  /*0ee0*/  UIMAD UR12, UR12, UR8, UR6 ;  /* 0x000000080c0c72a4 */ /* 0x000fe2000f8e0206 */
[----:B------:R-:W-:Y:S11]  /*0ef0*/  BRA.U !UP2, `(.L_x_11) ;  /* 0xfffffff90a587547 */ /* 0x000ff6000b83ffff */
[----:B------:R-:W-:-:S06]  /*0f00*/  UIADD3 UR4, UPT, UPT, UR4, 0x1, URZ ;  /* 0x0000000104047890 */ /* 0x000fcc000fffe0ff */
[----:B------:R-:W-:-:S07]  /*0f10*/  MOV R3, UR4 ;  /* 0x0000000400037c02 */ /* 0x000fce0008000f00 */
.L_x_7:
[----:B------:R-:W2:Y:S01]  /*0f20*/  S2UR UR48, SR_CgaCtaId ;  /* 0x00000000003079c3 */ /* 0x000ea20000008800 */
[----:B------:R-:W-:Y:S01]  /*0f30*/  ISETP.NE.AND P0, PT, R3, 0x2, PT ;  /* 0x000000020300780c */ /* 0x000fe20003f05270 */
[----:B------:R-:W-:-:S03]  /*0f40*/  UMOV UR4, 0x400 ;  /* 0x0000040000047882 */ /* 0x000fc60000000000 */
[----:B------:R-:W-:Y:S02]  /*0f50*/  SEL R2, RZ, 0x1, P0 ;  /* 0x00000001ff027807 */ /* 0x000fe40000000000 */
[----:B------:R-:W-:Y:S02]  /*0f60*/  SEL R3, R3, RZ, P0 ;  /* 0x000000ff03037207 */ /* 0x000fe40000000000 */
[----:B------:R-:W-:-:S05]  /*0f70*/  LOP3.LUT R2, R2, UR7, RZ, 0x3c, !PT ;  /* 0x0000000702027c12 */ /* 0x000fca000f8e3cff */
[----:B------:R-:W-:Y:S01]  /*0f80*/  IMAD.U32 R4, R2, -0x80000000, RZ ;  /* 0x8000000002047824 */ /* 0x000fe200078e00ff */
[----:B--2---:R-:W-:-:S06]  /*0f90*/  ULEA UR4, UR48, UR4, 0x18 ;  /* 0x0000000430047291 */ /* 0x004fcc000f8ec0ff */
[----:B------:R-:W-:-:S04]  /*0fa0*/  LEA R3, R3, UR4, 0x3 ;  /* 0x0000000403037c11 */ /* 0x000fc8000f8e18ff */
[----:B------:R-:W2:Y:S02]  /*0fb0*/  SYNCS.PHASECHK.TRANS64.TRYWAIT P0, [R3+URZ+0x10], R4 ;  /* 0x00001004030075a7 */ /* 0x000ea400080011ff */
[----:B--2---:R-:W-:Y:S05]  /*0fc0*/  @!P0 BRA `(.L_x_12) ;  /* 0x0000003000248947 */ /* 0x004fea0003800000 */
.L_x_39:
[----:B------:R-:W-:-:S13]  /*0fd0*/  ELECT P0, URZ, PT ;  /* 0x0000000000ff782f */ /* 0x000fda0003800000 */
[----:B------:R-:W-:-:S04]  /*0fe0*/  @P0 MOV R2, 0xd800 ;  /* 0x0000d80000020802 */ /* 0x000fc80000000f00 */
[----:B------:R3:W-:Y:S03]  /*0ff0*/  @P0 SYNCS.ARRIVE.TRANS64 RZ, [R3+URZ], R2 ;  /* 0x0000000203ff09a7 */ /* 0x0007e600080000ff */
.L_x_6:
[----:B------:R-:W-:-:S09]  /*1000*/  UISETP.NE.AND UP2, UPT, UR77, 0x4, UPT ;  /* 0x000000044d00788c */ /* 0x000fd2000bf45270 */
[----:B------:R-:W-:Y:S05]  /*1010*/  BRA.U UP2, `(.L_x_13) ;  /* 0x0000000902d07547 */ /* 0x000fea000b800000 */
[----:B------:R-:W4:Y:S08]  /*1020*/  S2UR UR73, SR_CTAID.Z ;  /* 0x00000000004979c3 */ /* 0x000f300000002700 */
[----:B------:R-:W-:Y:S01]  /*1030*/  BAR.SYNC.DEFER_BLOCKING 0x2, 0xa0 ;  /* 0x0082800000007b1d */ /* 0x000fe20000010000 */
[----:B------:R-:W-:Y:S01]  /*1040*/  HFMA2 R4, -RZ, RZ, 0, 5.9604644775390625e-08 ;  /* 0x00000001ff047431 */ /* 0x000fe200000001ff */
[----:B----4-:R-:W-:-:S09]  /*1050*/  UISETP.GT.U32.AND UP2, UPT, UR73, 0xff, UPT ;  /* 0x000000ff4900788c */ /* 0x010fd2000bf44070 */
[----:B------:R-:W-:Y:S05]  /*1060*/  BRA.U UP2, `(.L_x_14) ;  /* 0x00000009029c7547 */ /* 0x000fea000b800000 */
[----:B------:R-:W-:Y:S01]  /*1070*/  UMOV UR4, 0x400 ;  /* 0x0000040000047882 */ /* 0x000fe20000000000 */
[----:B------:R-:W4:Y:S01]  /*1080*/  LDCU UR5, c[0x0][0x374] ;  /* 0x00006e80ff0577ac */ /* 0x000f220008000800 */
[----:B------:R-:W-:Y:S01]  /*1090*/  MOV R4, 0x1 ;  /* 0x0000000100047802 */ /* 0x000fe20000000f00 */
[----:B------:R-:W-:Y:S01]  /*10a0*/  ULEA UR48, UR48, UR4, 0x18 ;  /* 0x0000000430307291 */ /* 0x000fe2000f8ec0ff */
[----:B------:R-:W4:Y:S01]  /*10b0*/  LDCU UR4, c[0x0][0x370] ;  /* 0x00006e00ff0477ac */ /* 0x000f220008000800 */
[----:B------:R-:W5:Y:S07]  /*10c0*/  LDCU UR13, c[0x0][0x378] ;  /* 0x00006f00ff0d77ac */ /* 0x000f6e0008000800 */
[----:B---3--:R-:W3:Y:S01]  /*10d0*/  LDS R2, [UR48+0x38] ;  /* 0x00003830ff027984 */ /* 0x008ee20008000800 */
[----:B------:R-:W-:Y:S01]  /*10e0*/  UMOV UR7, 0x8c02480 ;  /* 0x08c0248000077882 */ /* 0x000fe20000000000 */
[----:B------:R-:W-:-:S02]  /*10f0*/  USEL UR8, URZ, 0x4000, UP1 ;  /* 0x00004000ff087887 */ /* 0x000fc40008800000 */
[----:B------:R-:W-:Y:S02]  /*1100*/  USEL UR7, UR7, 0x8c00480, !UP0 ;  /* 0x08c0048007077887 */ /* 0x000fe4000c000000 */
[----:B------:R-:W-:Y:S02]  /*1110*/  UIADD3 UR6, UPT, UPT, UR48, 0x31400, URZ ;  /* 0x0003140030067890 */ /* 0x000fe4000fffe0ff */
[----:B------:R-:W-:Y:S02]  /*1120*/  UIADD3 UR11, UPT, UPT, UR48, 0x18400, URZ ;  /* 0x00018400300b7890 */ /* 0x000fe4000fffe0ff */
[----:B------:R-:W-:Y:S02]  /*1130*/  UIADD3 UR12, UPT, UPT, UR48, 0x20400, URZ ;  /* 0x00020400300c7890 */ /* 0x000fe4000fffe0ff */
[----:B----4-:R-:W-:Y:S02]  /*1140*/  UIMAD UR4, UR5, UR4, URZ ;  /* 0x00000004050472a4 */ /* 0x010fe4000f8e02ff */
[----:B------:R-:W-:-:S02]  /*1150*/  UIADD3 UR10, UPT, UPT, UR48, 0x30400, URZ ;  /* 0x00030400300a7890 */ /* 0x000fc4000fffe0ff */
[----:B------:R-:W-:Y:S02]  /*1160*/  UIADD3 UR52, UPT, UPT, UR8, UR7, URZ ;  /* 0x0000000708347290 */ /* 0x000fe4000fffe0ff */
[----:B------:R-:W-:Y:S02]  /*1170*/  USHF.R.U32.HI UR9, URZ, 0x4, UR6 ;  /* 0x00000004ff097899 */ /* 0x000fe40008011606 */
[----:B------:R-:W-:Y:S02]  /*1180*/  USHF.R.U32.HI UR7, URZ, 0x4, UR11 ;  /* 0x00000004ff077899 */ /* 0x000fe4000801160b */
[----:B------:R-:W-:Y:S02]  /*1190*/  USHF.R.U32.HI UR6, URZ, 0x4, UR12 ;  /* 0x00000004ff067899 */ /* 0x000fe4000801160c */
[----:B------:R-:W-:Y:S02]  /*11a0*/  USHF.R.U32.HI UR8, URZ, 0x4, UR10 ;  /* 0x00000004ff087899 */ /* 0x000fe4000801160a */
[----:B------:R-:W-:-:S02]  /*11b0*/  ULOP3.LUT UR7, UR7, 0x3fc0, URZ, 0xc0, !UPT ;  /* 0x00003fc007077892 */ /* 0x000fc4000f8ec0ff */
[----:B------:R-:W-:Y:S02]  /*11c0*/  ULOP3.LUT UR6, UR6, 0x3fc0, URZ, 0xc0, !UPT ;  /* 0x00003fc006067892 */ /* 0x000fe4000f8ec0ff */
[----:B-----5:R-:W-:Y:S02]  /*11d0*/  UIMAD UR4, UR4, UR13, URZ ;  /* 0x0000000d040472a4 */ /* 0x020fe4000f8e02ff */
[----:B------:R-:W-:Y:S02]  /*11e0*/  ULOP3.LUT UR8, UR8, 0x3fc0, URZ, 0xc0, !UPT ;  /* 0x00003fc008087892 */ /* 0x000fe4000f8ec0ff */
[----:B------:R-:W-:Y:S02]  /*11f0*/  ULOP3.LUT UR9, UR9, 0x3fc0, URZ, 0xc0, !UPT ;  /* 0x00003fc009097892 */ /* 0x000fe4000f8ec0ff */
[----:B------:R-:W-:Y:S02]  /*1200*/  ULOP3.LUT UR70, UR7, 0x10000, URZ, 0xfc, !UPT ;  /* 0x0001000007467892 */ /* 0x000fe4000f8efcff */
[----:B------:R-:W-:Y:S01]  /*1210*/  ULOP3.LUT UR71, UR6, 0x10000, URZ, 0xfc, !UPT ;  /* 0x0001000006477892 */ /* 0x000fe2000f8efcff */
[----:B---3--:R-:W-:Y:S01]  /*1220*/  R2UR UR5, R2 ;  /* 0x00000000020572ca */ /* 0x008fe200000e0000 */
[----:B------:R-:W-:-:S02]  /*1230*/  ULEA.HI UR74, UR4, UR4, URZ, 0x1 ;  /* 0x00000004044a7291 */ /* 0x000fc4000f8f08ff */
[----:B------:R-:W-:Y:S02]  /*1240*/  ULOP3.LUT UR69, UR8, 0x10000, URZ, 0xfc, !UPT ;  /* 0x0001000008457892 */ /* 0x000fe4000f8efcff */
[----:B------:R-:W-:Y:S02]  /*1250*/  ULOP3.LUT UR68, UR9, 0x10000, URZ, 0xfc, !UPT ;  /* 0x0001000009447892 */ /* 0x000fe4000f8efcff */
[----:B------:R-:W-:Y:S02]  /*1260*/  ULOP3.LUT UR72, UR76, 0x3, URZ, 0xfc, !UPT ;  /* 0x000000034c487892 */ /* 0x000fe4000f8efcff */
[----:B------:R-:W-:Y:S02]  /*1270*/  ULOP3.LUT UR76, UR76, 0xffff, URZ, 0xc0, !UPT ;  /* 0x0000ffff4c4c7892 */ /* 0x000fe4000f8ec0ff */
[----:B------:R-:W-:Y:S02]  /*1280*/  ULOP3.LUT UR72, UR72, 0xffff, URZ, 0xc0, !UPT ;  /* 0x0000ffff48487892 */ /* 0x000fe4000f8ec0ff */
[----:B------:R-:W-:-:S02]  /*1290*/  UIADD3 UR66, UPT, UPT, UR5, 0x100, URZ ;  /* 0x0000010005427890 */ /* 0x000fc4000fffe0ff */
[----:B------:R-:W-:Y:S02]  /*12a0*/  UIADD3 UR64, UPT, UPT, UR5, 0x104, URZ ;  /* 0x0000010405407890 */ /* 0x000fe4000fffe0ff */
[----:B------:R-:W-:Y:S02]  /*12b0*/  UIADD3 UR62, UPT, UPT, UR5, 0x108, URZ ;  /* 0x00000108053e7890 */ /* 0x000fe4000fffe0ff */
[----:B------:R-:W-:Y:S02]  /*12c0*/  UIADD3 UR60, UPT, UPT, UR5, 0x10c, URZ ;  /* 0x0000010c053c7890 */ /* 0x000fe4000fffe0ff */
[----:B------:R-:W-:Y:S02]  /*12d0*/  UIADD3 UR67, UPT, UPT, UR5, 0x110, URZ ;  /* 0x0000011005437890 */ /* 0x000fe4000fffe0ff */
[----:B------:R-:W-:Y:S02]  /*12e0*/  UIADD3 UR65, UPT, UPT, UR5, 0x118, URZ ;  /* 0x0000011805417890 */ /* 0x000fe4000fffe0ff */
[----:B------:R-:W-:-:S02]  /*12f0*/  USHF.R.U32.HI UR7, URZ, 0x1, UR66 ;  /* 0x00000001ff077899 */ /* 0x000fc40008011642 */
[----:B------:R-:W-:Y:S02]  /*1300*/  USHF.R.U32.HI UR6, URZ, 0x1, UR64 ;  /* 0x00000001ff067899 */ /* 0x000fe40008011640 */
[----:B------:R-:W-:Y:S02]  /*1310*/  USHF.R.U32.HI UR4, URZ, 0x1, UR62 ;  /* 0x00000001ff047899 */ /* 0x000fe4000801163e */
[----:B------:R-:W-:Y:S02]  /*1320*/  UIADD3 UR63, UPT, UPT, UR5, 0x120, URZ ;  /* 0x00000120053f7890 */ /* 0x000fe4000fffe0ff */
[----:B------:R-:W-:Y:S02]  /*1330*/  UIADD3 UR61, UPT, UPT, UR5, 0x128, URZ ;  /* 0x00000128053d7890 */ /* 0x000fe4000fffe0ff */
[----:B------:R-:W-:Y:S02]  /*1340*/  USHF.R.U32.HI UR8, URZ, 0x1, UR60 ;  /* 0x00000001ff087899 */ /* 0x000fe4000801163c */
[----:B------:R-:W-:-:S02]  /*1350*/  USHF.R.U32.HI UR58, URZ, 0x1a, UR67 ;  /* 0x0000001aff3a7899 */ /* 0x000fc40008011643 */
[----:B------:R-:W-:Y:S02]  /*1360*/  USHF.R.U32.HI UR9, URZ, 0x1a, UR65 ;  /* 0x0000001aff097899 */ /* 0x000fe40008011641 */
[----:B------:R-:W-:Y:S02]  /*1370*/  ULOP3.LUT UR7, UR7, 0x60000000, URZ, 0xc0, !UPT ;  /* 0x6000000007077892 */ /* 0x000fe4000f8ec0ff */
[----:B------:R-:W-:Y:S02]  /*1380*/  ULOP3.LUT UR56, UR6, 0x60000000, URZ, 0xc0, !UPT ;  /* 0x6000000006387892 */ /* 0x000fe4000f8ec0ff */
[----:B------:R-:W-:Y:S02]  /*1390*/  ULOP3.LUT UR6, UR4, 0x60000000, URZ, 0xc0, !UPT ;  /* 0x6000000004067892 */ /* 0x000fe4000f8ec0ff */
[----:B------:R-:W-:Y:S02]  /*13a0*/  USHF.R.U32.HI UR10, URZ, 0x1a, UR63 ;  /* 0x0000001aff0a7899 */ /* 0x000fe4000801163f */
[----:B------:R-:W-:-:S02]  /*13b0*/  USHF.R.U32.HI UR11, URZ, 0x1a, UR61 ;  /* 0x0000001aff0b7899 */ /* 0x000fc4000801163d */
[----:B------:R-:W-:Y:S02]  /*13c0*/  ULOP3.LUT UR4, UR8, 0x60000000, URZ, 0xc0, !UPT ;  /* 0x6000000008047892 */ /* 0x000fe4000f8ec0ff */
[----:B------:R-:W-:Y:S02]  /*13d0*/  ULOP3.LUT UR58, UR7, 0x30, UR58, 0xf8, !UPT ;  /* 0x00000030073a7892 */ /* 0x000fe4000f8ef83a */
[----:B------:R-:W-:Y:S02]  /*13e0*/  ULOP3.LUT UR56, UR56, 0x30, UR9, 0xf8, !UPT ;  /* 0x0000003038387892 */ /* 0x000fe4000f8ef809 */
[----:B------:R-:W-:Y:S02]  /*13f0*/  ULOP3.LUT UR6, UR6, 0x30, UR10, 0xf8, !UPT ;  /* 0x0000003006067892 */ /* 0x000fe4000f8ef80a */
[----:B------:R-:W-:Y:S02]  /*1400*/  ULOP3.LUT UR4, UR4, 0x30, UR11, 0xf8, !UPT ;  /* 0x0000003004047892 */ /* 0x000fe4000f8ef80b */
[----:B------:R-:W-:-:S02]  /*1410*/  ULOP3.LUT UR59, UR58, UR52, URZ, 0xfc, !UPT ;  /* 0x000000343a3b7292 */ /* 0x000fc4000f8efcff */
[----:B------:R-:W-:Y:S02]  /*1420*/  ULOP3.LUT UR57, UR56, UR52, URZ, 0xfc, !UPT ;  /* 0x0000003438397292 */ /* 0x000fe4000f8efcff */
[----:B------:R-:W-:Y:S02]  /*1430*/  ULOP3.LUT UR55, UR6, UR52, URZ, 0xfc, !UPT ;  /* 0x0000003406377292 */ /* 0x000fe4000f8efcff */
[----:B------:R-:W-:Y:S02]  /*1440*/  ULOP3.LUT UR53, UR4, UR52, URZ, 0xfc, !UPT ;  /* 0x0000003404357292 */ /* 0x000fe4000f8efcff */
[----:B------:R-:W-:Y:S02]  /*1450*/  UIADD3 UR75, UPT, UPT, UR48, 0x20, URZ ;  /* 0x00000020304b7890 */ /* 0x000fe4000fffe0ff */
[----:B------:R-:W-:Y:S01]  /*1460*/  USHF.R.S32.HI UR74, URZ, 0x1, UR74 ;  /* 0x00000001ff4a7899 */ /* 0x000fe2000801144a */
[----:B------:R-:W-:Y:S01]  /*1470*/  UMOV UR15, URZ ;  /* 0x000000ff000f7c82 */ /* 0x000fe20008000000 */
[----:B------:R-:W-:Y:S01]  /*1480*/  UMOV UR14, URZ ;  /* 0x000000ff000e7c82 */ /* 0x000fe20008000000 */
[----:B------:R-:W-:Y:S01]  /*1490*/  UMOV UR58, URZ ;  /* 0x000000ff003a7c82 */ /* 0x000fe20008000000 */
[----:B------:R-:W-:Y:S01]  /*14a0*/  UMOV UR56, URZ ;  /* 0x000000ff00387c82 */ /* 0x000fe20008000000 */
[----:B------:R-:W-:Y:S01]  /*14b0*/  UMOV UR54, URZ ;  /* 0x000000ff00367c82 */ /* 0x000fe20008000000 */
[----:B------:R-:W-:-:S06]  /*14c0*/  UMOV UR52, URZ ;  /* 0x000000ff00347c82 */ /* 0x000fcc0008000000 */
.L_x_19:
[----:B------:R-:W-:Y:S01]  /*14d0*/  USHF.L.U32 UR4, UR15, 0x1f, URZ ;  /* 0x0000001f0f047899 */ /* 0x000fe200080006ff */
[----:B--2---:R-:W-:Y:S01]  /*14e0*/  SHF.L.U32 R3, R4, 0x1f, RZ ;  /* 0x0000001f04037819 */ /* 0x004fe200000006ff */
[----:B----4-:R-:W-:Y:S02]  /*14f0*/  ULEA UR6, UR14, UR48, 0x3 ;  /* 0x000000300e067291 */ /* 0x010fe4000f8e18ff */
[----:B------:R-:W-:Y:S02]  /*1500*/  UIADD3 UR73, UPT, UPT, UR74, UR73, URZ ;  /* 0x000000494a497290 */ /* 0x000fe4000fffe0ff */
[----:B------:R-:W-:Y:S01]  /*1510*/  MOV R2, UR4 ;  /* 0x0000000400027c02 */ /* 0x000fe20008000f00 */
[----:B------:R-:W-:-:S04]  /*1520*/  UPLOP3.LUT UP2, UPT, UPT, UPT, UPT, 0x40, 0x4 ;  /* 0x000000000004789c */ /* 0x000fc80003f4e870 */
[----:B---3--:R2:W3:Y:S01]  /*1530*/  SYNCS.PHASECHK.TRANS64.TRYWAIT P1, [UR6], R2 ;  /* 0x00000002ff0075a7 */ /* 0x0084e20008021106 */
[----:B------:R-:W4:Y:S02]  /*1540*/  SYNCS.PHASECHK.TRANS64.TRYWAIT P0, [UR48+0x28], R3 ;  /* 0x00002803ff0075a7 */ /* 0x000f240008001130 */
[----:B--2345:R-:W-:Y:S05]  /*1550*/  @!P0 BRA `(.L_x_15) ;  /* 0x0000002800d88947 */ /* 0x03cfea0003800000 */
.L_x_41:
[----:B------:R-:W-:-:S05]  /*1560*/  UMOV UR4, URZ ;  /* 0x000000ff00047c82 */ /* 0x000fca0008000000 */
.L_x_18:
[----:B-1--4-:R-:W-:Y:S02]  /*1570*/  UIADD3 UR17, UPT, UPT, UR14, 0x1, URZ ;  /* 0x000000010e117890 */ /* 0x012fe4000fffe0ff */
[----:B------:R-:W-:Y:S02]  /*1580*/  UISETP.GT.U32.AND UP0, UPT, UR4, 0xe, UPT ;  /* 0x0000000e0400788c */ /* 0x000fe4000bf04070 */
[----:B------:R-:W-:Y:S02]  /*1590*/  UISETP.NE.AND UP1, UPT, UR17, 0x2, UPT ;  /* 0x000000021100788c */ /* 0x000fe4000bf25270 */
[----:B------:R-:W-:Y:S02]  /*15a0*/  ULEA UR12, UR14, UR69, 0x7 ;  /* 0x000000450e0c7291 */ /* 0x000fe4000f8e38ff */
[----:B------:R-:W-:Y:S01]  /*15b0*/  ULEA UR6, UR14, UR68, 0x8 ;  /* 0x000000440e067291 */ /* 0x000fe2000f8e40ff */
[----:B------:R-:W-:Y:S01]  /*15c0*/  PLOP3.LUT P0, PT, PT, PT, UP0, 0x80, 0x8 ;  /* 0x000000000008781c */ /* 0x000fe20003f0f008 */
[----:B------:R-:W-:Y:S02]  /*15d0*/  ULEA UR10, UR14, UR71, 0xb ;  /* 0x000000470e0a7291 */ /* 0x000fe4000f8e58ff */
[----:B------:R-:W-:Y:S02]  /*15e0*/  ULEA UR8, UR14, UR70, 0xa ;  /* 0x000000460e087291 */ /* 0x000fe4000f8e50ff */
[----:B------:R-:W-:Y:S02]  /*15f0*/  ULEA UR32, UR14, UR48, 0x3 ;  /* 0x000000300e207291 */ /* 0x000fe4000f8e18ff */
[----:B------:R-:W-:Y:S02]  /*1600*/  USEL UR14, UR17, URZ, UP1 ;  /* 0x000000ff110e7287 */ /* 0x000fe40008800000 */
[----:B------:R-:W-:Y:S02]  /*1610*/  UIADD3 UR30, UPT, UPT, UR12, 0x20, URZ ;  /* 0x000000200c1e7890 */ /* 0x000fe4000fffe0ff */
        /* <DEDUP_REMOVED lines=16> */
[----:B------:R-:W-:Y:S01]  /*1720*/  USEL UR34, URZ, 0x1, UP1 ;  /* 0x00000001ff227887 */ /* 0x000fe20008800000 */
[----:B------:R-:W-:Y:S01]  /*1730*/  UMOV UR13, 0x4008 ;  /* 0x00004008000d7882 */ /* 0x000fe20000000000 */
        /* <DEDUP_REMOVED lines=11> */
[----:B---3--:R-:W-:Y:S05]  /*17f0*/  @P1 BRA `(.L_x_16) ;  /* 0x0000000000101947 */ /* 0x008fea0003800000 */
[----:B------:R-:W-:Y:S06]  /*1800*/  USHF.L.U32 UR33, UR15, 0x1f, URZ ;  /* 0x0000001f0f217899 */ /* 0x000fec00080006ff */
[----:B--2---:R-:W-:Y:S04]  /*1810*/  MOV R2, UR33 ;  /* 0x0000002100027c02 */ /* 0x004fe80008000f00 */
[----:B------:R-:W1:Y:S02]  /*1820*/  SYNCS.PHASECHK.TRANS64.TRYWAIT P1, [UR32], R2 ;  /* 0x00000002ff0075a7 */ /* 0x000e640008021120 */
[----:B-1----:R-:W-:Y:S05]  /*1830*/  @!P1 BRA `(.L_x_17) ;  /* 0x0000002800409947 */ /* 0x002fea0003800000 */
.L_x_16:
[----:B------:R-:W-:Y:S01]  /*1840*/  ULOP3.LUT UR15, UR15, UR34, URZ, 0x3c, !UPT ;  /* 0x000000220f0f7292 */ /* 0x000fe2000f8e3cff */
[----:B------:R3:W-:Y:S01]  /*1850*/  UTCCP.T.S.4x32dp128bit tmem[UR5+0x100], gdesc[UR12] ;  /* 0x0001000c050079e7 */ /* 0x0007e20009100000 */
[----:B------:R-:W-:Y:S01]  /*1860*/  UIADD3 UR4, UPT, UPT, UR4, 0x1, URZ ;  /* 0x0000000104047890 */ /* 0x000fe2000fffe0ff */
[----:B------:R4:W-:Y:S01]  /*1870*/  UTCCP.T.S.4x32dp128bit tmem[UR5+0x104], gdesc[UR30] ;  /* 0x0001041e050079e7 */ /* 0x0009e20009100000 */
[----:B------:R-:W-:Y:S01]  /*1880*/  @!UP0 USHF.L.U32 UR47, UR15, 0x1f, URZ ;  /* 0x0000001f0f2f8899 */ /* 0x000fe200080006ff */
[----:B------:R4:W-:Y:S01]  /*1890*/  UTCCP.T.S.4x32dp128bit tmem[UR5+0x108], gdesc[UR28] ;  /* 0x0001081c050079e7 */ /* 0x0009e20009100000 */
[----:B------:R4:W-:Y:S01]  /*18a0*/  UTCCP.T.S.4x32dp128bit tmem[UR5+0x10c], gdesc[UR26] ;  /* 0x00010c1a050079e7 */ /* 0x0009e20009100000 */
[----:B------:R4:W-:Y:S01]  /*18b0*/  UTCCP.T.S.4x32dp128bit tmem[UR5+0x110], gdesc[UR6] ;  /* 0x00011006050079e7 */ /* 0x0009e20009100000 */
[----:B------:R-:W-:Y:S01]  /*18c0*/  PLOP3.LUT P1, PT, PT, PT, PT, 0x80, 0x8 ;  /* 0x000000000008781c */ /* 0x000fe20003f2f070 */
[----:B------:R4:W-:Y:S01]  /*18d0*/  UTCCP.T.S.4x32dp128bit tmem[UR5+0x114], gdesc[UR24] ;  /* 0x00011418050079e7 */ /* 0x0009e20009100000 */
[----:B------:R4:W-:Y:S01]  /*18e0*/  UTCCP.T.S.4x32dp128bit tmem[UR5+0x118], gdesc[UR22] ;  /* 0x00011816050079e7 */ /* 0x0009e20009100000 */
[----:B------:R4:W-:Y:S01]  /*18f0*/  UTCCP.T.S.4x32dp128bit tmem[UR5+0x11c], gdesc[UR20] ;  /* 0x00011c14050079e7 */ /* 0x0009e20009100000 */
[----:B------:R4:W-:Y:S01]  /*1900*/  UTCCP.T.S.4x32dp128bit tmem[UR5+0x120], gdesc[UR18] ;  /* 0x00012012050079e7 */ /* 0x0009e20009100000 */
[----:B------:R4:W-:Y:S01]  /*1910*/  UTCCP.T.S.4x32dp128bit tmem[UR5+0x124], gdesc[UR16] ;  /* 0x00012410050079e7 */ /* 0x0009e20009100000 */
[----:B------:R-:W-:Y:S01]  /*1920*/  UMOV UR32, UR46 ;  /* 0x0000002e00207c82 */ /* 0x000fe20008000000 */
[----:B------:R-:W-:Y:S01]  /*1930*/  @!UP0 ULEA UR46, UR14, UR48, 0x3 ;  /* 0x000000300e2e8291 */ /* 0x000fe2000f8e18ff */
[----:B-12---:R-:W-:Y:S01]  /*1940*/  MOV R2, UR47 ;  /* 0x0000002f00027c02 */ /* 0x006fe20008000f00 */
[----:B------:R-:W-:Y:S01]  /*1950*/  UMOV UR45, 0x4008 ;  /* 0x00004008002d7882 */ /* 0x000fe20000000000 */
[----:B------:R-:W-:Y:S01]  /*1960*/  UMOV UR43, 0x4008 ;  /* 0x00004008002b7882 */ /* 0x000fe20000000000 */
[----:B------:R4:W-:Y:S01]  /*1970*/  UTCCP.T.S.4x32dp128bit tmem[UR5+0x128], gdesc[UR44] ;  /* 0x0001282c050079e7 */ /* 0x0009e20009100000 */
[----:B------:R4:W-:Y:S01]  /*1980*/  UTCCP.T.S.4x32dp128bit tmem[UR5+0x12c], gdesc[UR42] ;  /* 0x00012c2a050079e7 */ /* 0x0009e20009100000 */
[----:B------:R-:W-:Y:S01]  /*1990*/  UMOV UR41, 0x40004040 ;  /* 0x4000404000297882 */ /* 0x000fe20000000000 */
[----:B------:R-:W-:Y:S01]  /*19a0*/  UMOV UR39, 0x40004040 ;  /* 0x4000404000277882 */ /* 0x000fe20000000000 */
[----:B------:R-:W-:Y:S01]  /*19b0*/  UMOV UR34, UR35 ;  /* 0x0000002300227c82 */ /* 0x000fe20008000000 */
[----:B------:R4:W-:Y:S01]  /*19c0*/  UTCOMMA.4X gdesc[UR8], gdesc[UR10], tmem[UR5], tmem[UR58], idesc[UR59], tmem[UR66], UP2 ;  /* 0x80423a0a080075ea */ /* 0x0009e20009000005 */
[----:B------:R-:W-:Y:S01]  /*19d0*/  UMOV UR37, 0x40004040 ;  /* 0x4000404000257882 */ /* 0x000fe20000000000 */
[----:B------:R-:W-:Y:S01]  /*19e0*/  UMOV UR35, 0x40004040 ;  /* 0x4000404000237882 */ /* 0x000fe20000000000 */
[----:B------:R4:W-:Y:S01]  /*19f0*/  UTCOMMA.4X gdesc[UR38], gdesc[UR40], tmem[UR5], tmem[UR56], idesc[UR57], tmem[UR64], UPT ;  /* 0x80403828260075ea */ /* 0x0009e2000b800005 */
[----:B------:R-:W-:Y:S01]  /*1a00*/  UMOV UR33, 0x40004040 ;  /* 0x4000404000217882 */ /* 0x000fe20000000000 */
[----:B---3--:R-:W-:Y:S01]  /*1a10*/  UMOV UR12, UR49 ;  /* 0x00000031000c7c82 */ /* 0x008fe20008000000 */
[----:B------:R-:W-:Y:S01]  /*1a20*/  UMOV UR13, 0x40004040 ;  /* 0x40004040000d7882 */ /* 0x000fe20000000000 */
[----:B------:R4:W-:Y:S01]  /*1a30*/  UTCOMMA.4X gdesc[UR34], gdesc[UR36], tmem[UR5], tmem[UR54], idesc[UR55], tmem[UR62], UPT ;  /* 0x803e3624220075ea */ /* 0x0009e2000b800005 */
[----:B------:R4:W-:Y:S01]  /*1a40*/  UTCOMMA.4X gdesc[UR12], gdesc[UR32], tmem[UR5], tmem[UR52], idesc[UR53], tmem[UR60], UPT ;  /* 0x803c34200c0075ea */ /* 0x0009e2000b800005 */
[----:B------:R4:W-:Y:S01]  /*1a50*/  UTCBAR.MULTICAST [UR50], URZ, UR72 ;  /* 0x000000ff320073e9 */ /* 0x0009e20008000848 */
[----:B------:R4:W3:Y:S01]  /*1a60*/  @!P0 SYNCS.PHASECHK.TRANS64.TRYWAIT P1, [UR46], R2 ;  /* 0x00000002ff0085a7 */ /* 0x0008e2000802112e */
[----:B------:R-:W-:Y:S02]  /*1a70*/  UISETP.NE.AND UP0, UPT, UR4, 0x10, UPT ;  /* 0x000000100400788c */ /* 0x000fe4000bf05270 */
[----:B------:R-:W-:Y:S07]  /*1a80*/  UPLOP3.LUT UP2, UPT, UPT, UPT, UPT, 0x80, 0x8 ;  /* 0x000000000008789c */ /* 0x000fee0003f4f070 */
[----:B------:R-:W-:Y:S05]  /*1a90*/  BRA.U UP0, `(.L_x_18) ;  /* 0xfffffff900b47547 */ /* 0x000fea000b83ffff */
[----:B------:R5:W-:Y:S01]  /*1aa0*/  UTCBAR.MULTICAST [UR75], URZ, UR76 ;  /* 0x000000ff4b0073e9 */ /* 0x000be2000800084c */
[----:B------:R-:W-:Y:S01]  /*1ab0*/  UISETP.GE.AND UP0, UPT, UR73, 0x100, UPT ;  /* 0x000001004900788c */ /* 0x000fe2000bf06270 */
[----:B------:R-:W-:-:S08]  /*1ac0*/  LOP3.LUT R4, R4, 0x1, RZ, 0x3c, !PT ;  /* 0x0000000104047812 */ /* 0x000fd000078e3cff */
[----:B------:R-:W-:Y:S05]  /*1ad0*/  BRA.U !UP0, `(.L_x_19) ;  /* 0xfffffff9087c7547 */ /* 0x000fea000b83ffff */
.L_x_14:
[----:B------:R-:W-:-:S09]  /*1ae0*/  UISETP.NE.AND UP0, UPT, UR51, URZ, UPT ;  /* 0x000000ff3300728c */ /* 0x000fd2000bf05270 */
[----:B------:R-:W-:Y:S05]  /*1af0*/  BRA.U UP0, `(.L_x_13) ;  /* 0x0000000100187547 */ /* 0x000fea000b800000 */
[----:B---34-:R-:W3:Y:S01]  /*1b00*/  S2R R2, SR_CgaCtaId ;  /* 0x0000000000027919 */ /* 0x018ee20000008800 */
[----:B--2---:R-:W-:Y:S01]  /*1b10*/  MOV R3, 0x400 ;  /* 0x0000040000037802 */ /* 0x004fe20000000f00 */
[----:B------:R-:W-:-:S03]  /*1b20*/  IMAD.U32 R4, R4, -0x80000000, RZ ;  /* 0x8000000004047824 */ /* 0x000fc600078e00ff */
[----:B---3--:R-:W-:-:S04]  /*1b30*/  LEA R3, R2, R3, 0x18 ;  /* 0x0000000302037211 */ /* 0x008fc800078ec0ff */
[----:B------:R-:W2:Y:S02]  /*1b40*/  SYNCS.PHASECHK.TRANS64.TRYWAIT P0, [R3+URZ+0x28], R4 ;  /* 0x00002804030075a7 */ /* 0x000ea400080011ff */
[----:B--2---:R-:W-:Y:S05]  /*1b50*/  @!P0 BRA `(.L_x_20) ;  /* 0x0000002400988947 */ /* 0x004fea0003800000 */
.L_x_13:
[----:B------:R-:W-:-:S06]  /*1b60*/  UISETP.GT.AND UP0, UPT, UR77, 0x3, UPT ;  /* 0x000000034d00788c */ /* 0x000fcc000bf04270 */
[----:B------:R-:W-:-:S13]  /*1b70*/  PLOP3.LUT P0, PT, PT, PT, UP0, 0x80, 0x8 ;  /* 0x000000000008781c */ /* 0x000fda0003f0f008 */
[----:B-1--45:R-:W-:Y:S05]  /*1b80*/  @P0 EXIT ;  /* 0x000000000000094d */ /* 0x032fea0003800000 */
[----:B------:R-:W-:-:S09]  /*1b90*/  UISETP.NE.AND UP0, UPT, UR77, URZ, UPT ;  /* 0x000000ff4d00728c */ /* 0x000fd2000bf05270 */
[----:B------:R-:W-:Y:S05]  /*1ba0*/  BRA.U UP0, `(.L_x_21) ;  /* 0x0000000100b87547 */ /* 0x000fea000b800000 */
[----:B------:R-:W1:Y:S01]  /*1bb0*/  S2UR UR6, SR_CgaCtaId ;  /* 0x00000000000679c3 */ /* 0x000e620000008800 */
[----:B------:R-:W-:Y:S01]  /*1bc0*/  NOP ;  /* 0x0000000000007918 */ /* 0x000fe20000000000 */
[----:B------:R-:W-:Y:S02]  /*1bd0*/  UMOV UR4, 0x40 ;  /* 0x0000004000047882 */ /* 0x000fe40000000000 */
[----:B-1----:R-:W-:-:S09]  /*1be0*/  ULEA UR4, UR6, UR4, 0x18 ;  /* 0x0000000406047291 */ /* 0x002fd2000f8ec0ff */
[----:B---3--:R-:W1:Y:S01]  /*1bf0*/  LDS.U8 R2, [UR4] ;  /* 0x00000004ff027984 */ /* 0x008e620008000000 */
[----:B------:R-:W-:Y:S02]  /*1c00*/  UMOV UR4, 0x400 ;  /* 0x0000040000047882 */ /* 0x000fe40000000000 */
[----:B------:R-:W-:Y:S01]  /*1c10*/  ULEA UR5, UR6, UR4, 0x18 ;  /* 0x0000000406057291 */ /* 0x000fe2000f8ec0ff */
[----:B-1----:R-:W-:-:S13]  /*1c20*/  ISETP.NE.AND P0, PT, R2, RZ, PT ;  /* 0x000000ff0200720c */ /* 0x002fda0003f05270 */
[----:B------:R-:W-:Y:S05]  /*1c30*/  @P0 BRA `(.L_x_22) ;  /* 0x00000000007c0947 */ /* 0x000fea0003800000 */
[----:B------:R-:W-:-:S13]  /*1c40*/  ELECT P0, URZ, PT ;  /* 0x0000000000ff782f */ /* 0x000fda0003800000 */
[----:B------:R-:W-:Y:S05]  /*1c50*/  @!P0 BRA `(.L_x_23) ;  /* 0x0000000000848947 */ /* 0x000fea0003800000 */
[----:B------:R-:W-:Y:S01]  /*1c60*/  UMOV UR4, 0x10 ;  /* 0x0000001000047882 */ /* 0x000fe20000000000 */
[----:B--2---:R-:W-:-:S04]  /*1c70*/  IMAD.MOV.U32 R3, RZ, RZ, 0xffff ;  /* 0x0000ffffff037424 */ /* 0x004fc800078e00ff */
[----:B------:R-:W-:Y:S04]  /*1c80*/  DEPBAR.LE SB1, 0x36 ;  /* 0x00009d800000791a */ /* 0x000fe80000000000 */
[----:B------:R-:W1:Y:S02]  /*1c90*/  UTCATOMSWS.FIND_AND_SET.ALIGN UP0, UR4, UR4 ;  /* 0x00000004000475e3 */ /* 0x000e640008000800 */
[----:B-1----:R-:W-:Y:S01]  /*1ca0*/  PLOP3.LUT P0, PT, PT, PT, UP0, 0x80, 0x8 ;  /* 0x000000000008781c */ /* 0x002fe20003f0f008 */
[----:B------:R-:W-:-:S03]  /*1cb0*/  IMAD.U32 R4, RZ, RZ, UR4 ;  /* 0x00000004ff047e24 */ /* 0x000fc6000f8e00ff */
[----:B------:R-:W-:-:S04]  /*1cc0*/  SEL R2, RZ, 0xffffffff, !P0 ;  /* 0xffffffffff027807 */ /* 0x000fc80004000000 */
[----:B------:R-:W-:Y:S01]  /*1cd0*/  ISETP.NE.AND P0, PT, R2, RZ, PT ;  /* 0x000000ff0200720c */ /* 0x000fe20003f05270 */
[----:B------:R-:W-:-:S12]  /*1ce0*/  IMAD.MOV.U32 R2, RZ, RZ, 0x1 ;  /* 0x00000001ff027424 */ /* 0x000fd800078e00ff */
[----:B------:R-:W-:Y:S05]  /*1cf0*/  @P0 BRA `(.L_x_24) ;  /* 0x0000000000240947 */ /* 0x000fea0003800000 */
.L_x_25:
[----:B------:R-:W-:Y:S05]  /*1d00*/  NANOSLEEP 0x64 ;  /* 0x000000640000795d */ /* 0x000fea0003800000 */
[----:B------:R-:W-:-:S05]  /*1d10*/  UMOV UR4, 0x10 ;  /* 0x0000001000047882 */ /* 0x000fca0000000000 */
[----:B------:R-:W-:Y:S04]  /*1d20*/  DEPBAR.LE SB1, 0x36 ;  /* 0x00009d800000791a */ /* 0x000fe80000000000 */
[----:B------:R-:W1:Y:S02]  /*1d30*/  UTCATOMSWS.FIND_AND_SET.ALIGN UP0, UR4, UR4 ;  /* 0x00000004000475e3 */ /* 0x000e640008000800 */
[----:B-1----:R-:W-:-:S04]  /*1d40*/  PLOP3.LUT P0, PT, PT, PT, UP0, 0x80, 0x8 ;  /* 0x000000000008781c */ /* 0x002fc80003f0f008 */
[----:B------:R-:W-:-:S04]  /*1d50*/  SEL R4, RZ, 0xffffffff, !P0 ;  /* 0xffffffffff047807 */ /* 0x000fc80004000000 */
[----:B------:R-:W-:Y:S01]  /*1d60*/  ISETP.NE.AND P0, PT, R4, RZ, PT ;  /* 0x000000ff0400720c */ /* 0x000fe20003f05270 */
[----:B------:R-:W-:-:S12]  /*1d70*/  IMAD.U32 R4, RZ, RZ, UR4 ;  /* 0x00000004ff047e24 */ /* 0x000fd8000f8e00ff */
[----:B------:R-:W-:Y:S05]  /*1d80*/  @!P0 BRA `(.L_x_25) ;  /* 0xfffffffc00dc8947 */ /* 0x000fea000383ffff */
.L_x_24:
[C---:B------:R-:W-:Y:S01]  /*1d90*/  VIADD R5, R4.reuse, 0x10 ;  /* 0x0000001004057836 */ /* 0x040fe20000000000 */
[----:B------:R-:W-:Y:S01]  /*1da0*/  UMOV UR4, 0x50 ;  /* 0x0000005000047882 */ /* 0x000fe20000000000 */
[----:B------:R-:W-:Y:S01]  /*1db0*/  SHF.L.U32 R3, R3, R4, RZ ;  /* 0x0000000403037219 */ /* 0x000fe200000006ff */
[----:B------:R-:W-:Y:S01]  /*1dc0*/  ULEA UR4, UR6, UR4, 0x18 ;  /* 0x0000000406047291 */ /* 0x000fe2000f8ec0ff */
[----:B------:R-:W-:Y:S01]  /*1dd0*/  IMAD.SHL.U32 R4, R4, 0x20, RZ ;  /* 0x0000002004047824 */ /* 0x000fe200078e00ff */
[----:B------:R-:W-:-:S04]  /*1de0*/  SHF.L.U32 R2, R2, R5, RZ ;  /* 0x0000000502027219 */ /* 0x000fc800000006ff */
[----:B------:R-:W-:-:S05]  /*1df0*/  LOP3.LUT R2, R2, R3, RZ, 0xfc, !PT ;  /* 0x0000000302027212 */ /* 0x000fca00078efcff */
[----:B------:R1:W-:Y:S04]  /*1e00*/  ATOMS.OR RZ, [UR4], R2 ;  /* 0x00000002ffff798c */ /* 0x0003e8000b000004 */
[----:B------:R1:W-:Y:S01]  /*1e10*/  STS [UR5+0x38], R4 ;  /* 0x00003804ff007988 */ /* 0x0003e20008000805 */
[----:B------:R-:W-:Y:S05]  /*1e20*/  BRA `(.L_x_23) ;  /* 0x0000000000107947 */ /* 0x000fea0003800000 */
.L_x_22:
[----:B------:R-:W-:-:S05]  /*1e30*/  MOV R2, 0xffffffff ;  /* 0xffffffff00027802 */ /* 0x000fca0000000f00 */
[----:B------:R1:W-:Y:S02]  /*1e40*/  STS [UR5+0x38], R2 ;  /* 0x00003802ff007988 */ /* 0x0003e40008000805 */
[----:B-1----:R-:W-:Y:S02]  /*1e50*/  MOV R2, 0x1e70 ;  /* 0x00001e7000027802 */ /* 0x002fe40000000f00 */
[----:B--2---:R-:W-:Y:S05]  /*1e60*/  CALL.REL.NOINC `($__internal_1_$__cuda_sm10x_tcgen05_guardrail_trap_phase_invalid_during_alloc) ;  /* 0x0000002400147944 */ /* 0x004fea0003c00000 */
.L_x_23:
[----:B------:R-:W-:Y:S05]  /*1e70*/  WARPSYNC.ALL ;  /* 0x0000000000007948 */ /* 0x000fea0003800000 */
[----:B------:R-:W-:Y:S01]  /*1e80*/  NOP ;  /* 0x0000000000007918 */ /* 0x000fe20000000000 */
.L_x_21:
[----:B------:R-:W4:Y:S08]  /*1e90*/  S2UR UR4, SR_CgaCtaId ;  /* 0x00000000000479c3 */ /* 0x000f300000008800 */
[----:B------:R-:W-:Y:S06]  /*1ea0*/  BAR.SYNC.DEFER_BLOCKING 0x2, 0xa0 ;  /* 0x0082800000007b1d */ /* 0x000fec0000010000 */
[----:B------:R-:W-:-:S02]  /*1eb0*/  UMOV UR5, 0x400 ;  /* 0x0000040000057882 */ /* 0x000fc40000000000 */
[----:B------:R-:W5:Y:S01]  /*1ec0*/  S2UR UR20, SR_CTAID.Z ;  /* 0x00000000001479c3 */ /* 0x000f620000002700 */
[----:B----4-:R-:W-:Y:S02]  /*1ed0*/  ULEA UR9, UR4, UR5, 0x18 ;  /* 0x0000000504097291 */ /* 0x010fe4000f8ec0ff */
[----:B-----5:R-:W-:-:S07]  /*1ee0*/  UISETP.GT.U32.AND UP0, UPT, UR20, 0xff, UPT ;  /* 0x000000ff1400788c */ /* 0x020fce000bf04070 */
[----:B-1-3--:R-:W1:Y:S02]  /*1ef0*/  LDS R2, [UR9+0x38] ;  /* 0x00003809ff027984 */ /* 0x00ae640008000800 */
[----:B-1----:R-:W-:Y:S01]  /*1f00*/  R2UR UR30, R2 ;  /* 0x00000000021e72ca */ /* 0x002fe200000e0000 */
[----:B------:R-:W-:-:S14]  /*1f10*/  BRA.U UP0, `(.L_x_26) ;  /* 0x0000001d00587547 */ /* 0x000fdc000b800000 */
[----:B------:R-:W1:Y:S01]  /*1f20*/  LDCU.64 UR6, c[0x0][0x6c0] ;  /* 0x0000d800ff0677ac */ /* 0x000e620008000a00 */
[----:B------:R-:W-:Y:S01]  /*1f30*/  SHF.R.U32.HI R2, RZ, 0x5, R0 ;  /* 0x00000005ff027819 */ /* 0x000fe20000011600 */
[----:B--2---:R-:W-:Y:S01]  /*1f40*/  IMAD.SHL.U32 R3, R0, 0x40, RZ ;  /* 0x0000004000037824 */ /* 0x004fe200078e00ff */
[----:B------:R-:W2:Y:S01]  /*1f50*/  S2UR UR26, SR_CTAID.X ;  /* 0x00000000001a79c3 */ /* 0x000ea20000002500 */
[----:B------:R-:W3:Y:S01]  /*1f60*/  LDCU.U8 UR10, c[0x0][0x6c8] ;  /* 0x0000d900ff0a77ac */ /* 0x000ee20008000000 */
[----:B------:R-:W-:Y:S01]  /*1f70*/  R2UR UR77, R2 ;  /* 0x00000000024d72ca */ /* 0x000fe200000e0000 */
[----:B------:R-:W-:Y:S01]  /*1f80*/  IMAD.SHL.U32 R5, R0, 0x80, RZ ;  /* 0x0000008000057824 */ /* 0x000fe200078e00ff */
[----:B------:R-:W-:Y:S01]  /*1f90*/  LOP3.LUT R3, R3, 0x7c0, RZ, 0xc0, !PT ;  /* 0x000007c003037812 */ /* 0x000fe200078ec0ff */
[----:B------:R-:W4:Y:S03]  /*1fa0*/  LDCU.U8 UR8, c[0x0][0x6c9] ;  /* 0x0000d920ff0877ac */ /* 0x000f260008000000 */
[----:B------:R-:W-:Y:S01]  /*1fb0*/  LOP3.LUT R5, R5, 0xf80, RZ, 0xc0, !PT ;  /* 0x00000f8005057812 */ /* 0x000fe200078ec0ff */
[----:B------:R-:W5:Y:S01]  /*1fc0*/  LDCU.U8 UR11, c[0x0][0x6d4] ;  /* 0x0000da80ff0b77ac */ /* 0x000f620008000000 */
[----:B------:R-:W-:Y:S01]  /*1fd0*/  S2UR UR22, SR_CgaCtaId ;  /* 0x00000000001679c3 */ /* 0x000fe20000008800 */
[----:B------:R-:W4:Y:S04]  /*1fe0*/  LDCU UR12, c[0x0][0x6cc] ;  /* 0x0000d980ff0c77ac */ /* 0x000f280008000800 */
[----:B------:R-:W-:Y:S01]  /*1ff0*/  IMAD.U32 R82, RZ, RZ, UR77 ;  /* 0x0000004dff527e24 */ /* 0x000fe2000f8e00ff */
[----:B-1----:R-:W-:-:S02]  /*2000*/  UIMAD.WIDE.U32 UR4, UR20, UR7, URZ ;  /* 0x00000007140472a5 */ /* 0x002fc4000f8e00ff */
[----:B------:R-:W1:Y:S01]  /*2010*/  S2UR UR27, SR_CgaCtaId ;  /* 0x00000000001b79c3 */ /* 0x000e620000008800 */
[----:B------:R-:W1:Y:S01]  /*2020*/  LDCU UR7, c[0x0][0x6d0] ;  /* 0x0000da00ff0777ac */ /* 0x000e620008000800 */
[C---:B------:R-:W-:Y:S02]  /*2030*/  IMAD R3, R82.reuse, 0x800, R3 ;  /* 0x0000080052037824 */ /* 0x040fe400078e0203 */
[----:B------:R-:W-:Y:S01]  /*2040*/  IMAD R82, R82, 0x1000, R5 ;  /* 0x0000100052527824 */ /* 0x000fe200078e0205 */
[----:B------:R-:W-:Y:S01]  /*2050*/  UIADD3 UR4, UPT, UPT, UR20, -UR5, URZ ;  /* 0x8000000514047290 */ /* 0x000fe2000fffe0ff */
[----:B------:R-:W-:Y:S01]  /*2060*/  VIADD R3, R3, UR9 ;  /* 0x0000000903037c36 */ /* 0x000fe20008000000 */
[----:B--2---:R-:W-:Y:S01]  /*2070*/  USHF.L.U32 UR26, UR26, 0x7, URZ ;  /* 0x000000071a1a7899 */ /* 0x004fe200080006ff */
[----:B------:R-:W-:Y:S01]  /*2080*/  VIADD R82, R82, UR9 ;  /* 0x0000000952527c36 */ /* 0x000fe20008000000 */
[----:B---3--:R-:W-:Y:S01]  /*2090*/  USHF.R.U32.HI UR4, URZ, UR10, UR4 ;  /* 0x0000000aff047299 */ /* 0x008fe20008011604 */
[C---:B------:R-:W-:Y:S01]  /*20a0*/  VIADD R0, R3.reuse, 0x430 ;  /* 0x0000043003007836 */ /* 0x040fe20000000000 */
[----:B------:R-:W2:Y:S01]  /*20b0*/  LDCU.U8 UR10, c[0x0][0x6d5] ;  /* 0x0000daa0ff0a77ac */ /* 0x000ea20008000000 */
[----:B------:R-:W-:Y:S01]  /*20c0*/  VIADD R5, R3, 0x420 ;  /* 0x0000042003057836 */ /* 0x000fe20000000000 */
[----:B------:R-:W-:-:S02]  /*20d0*/  UIADD3 UR4, UPT, UPT, UR5, UR4, URZ ;  /* 0x0000000405047290 */ /* 0x000fc4000fffe0ff */
[----:B------:R-:W-:Y:S01]  /*20e0*/  SHF.R.U32.HI R81, RZ, 0x3, R0 ;  /* 0x00000003ff517819 */ /* 0x000fe20000011600 */
[----:B------:R-:W3:Y:S01]  /*20f0*/  LDCU.64 UR28, c[0x0][0x348] ;  /* 0x00006900ff1c77ac */ /* 0x000ee20008000a00 */
[----:B------:R-:W-:Y:S02]  /*2100*/  SHF.R.U32.HI R80, RZ, 0x3, R5 ;  /* 0x00000003ff507819 */ /* 0x000fe40000011605 */
[----:B------:R-:W-:Y:S01]  /*2110*/  LOP3.LUT R81, R0, 0x30, R81, 0x78, !PT ;  /* 0x0000003000517812 */ /* 0x000fe200078e7851 */
[----:B----4-:R-:W-:Y:S01]  /*2120*/  USHF.R.U32.HI UR4, URZ, UR8, UR4 ;  /* 0x00000008ff047299 */ /* 0x010fe20008011604 */
[----:B------:R-:W-:Y:S01]  /*2130*/  VIADD R0, R3, 0x410 ;  /* 0x0000041003007836 */ /* 0x000fe20000000000 */
[----:B------:R-:W-:Y:S01]  /*2140*/  LOP3.LUT R80, R5, 0x30, R80, 0x78, !PT ;  /* 0x0000003005507812 */ /* 0x000fe200078e7850 */
[----:B------:R-:W-:Y:S01]  /*2150*/  VIADD R3, R3, 0x400 ;  /* 0x0000040003037836 */ /* 0x000fe20000000000 */
[----:B------:R-:W-:Y:S01]  /*2160*/  UIADD3 UR4, UPT, UPT, -UR4, URZ, URZ ;  /* 0x000000ff04047290 */ /* 0x000fe2000fffe1ff */
[----:B------:R-:W-:Y:S01]  /*2170*/  VIADD R5, R82, 0x8420 ;  /* 0x0000842052057836 */ /* 0x000fe20000000000 */
[----:B------:R-:W-:Y:S01]  /*2180*/  SHF.R.U32.HI R79, RZ, 0x3, R0 ;  /* 0x00000003ff4f7819 */ /* 0x000fe20000011600 */
[----:B------:R-:W-:Y:S01]  /*2190*/  ULOP3.LUT UR26, UR26, 0x80, URZ, 0xc0, !UPT ;  /* 0x000000801a1a7892 */ /* 0x000fe2000f8ec0ff */
[----:B------:R-:W-:Y:S01]  /*21a0*/  SHF.R.U32.HI R78, RZ, 0x3, R3 ;  /* 0x00000003ff4e7819 */ /* 0x000fe20000011603 */
[----:B------:R-:W-:Y:S01]  /*21b0*/  UIMAD UR8, UR6, UR4, UR20 ;  /* 0x00000004060872a4 */ /* 0x000fe2000f8e0214 */
[----:B------:R-:W-:Y:S01]  /*21c0*/  LOP3.LUT R79, R0, 0x30, R79, 0x78, !PT ;  /* 0x00000030004f7812 */ /* 0x000fe200078e784f */
[----:B------:R-:W-:Y:S01]  /*21d0*/  VIADD R0, R82, 0x8430 ;  /* 0x0000843052007836 */ /* 0x000fe20000000000 */
[----:B------:R-:W-:Y:S01]  /*21e0*/  LOP3.LUT R78, R3, 0x30, R78, 0x78, !PT ;  /* 0x00000030034e7812 */ /* 0x000fe200078e784e */
[----:B-1----:R-:W-:Y:S01]  /*21f0*/  UIMAD.WIDE.U32 UR4, UR8, UR7, URZ ;  /* 0x00000007080472a5 */ /* 0x002fe2000f8e00ff */
[----:B------:R-:W-:Y:S01]  /*2200*/  SHF.R.U32.HI R76, RZ, 0x3, R5 ;  /* 0x00000003ff4c7819 */ /* 0x000fe20000011605 */
[----:B------:R-:W1:Y:S01]  /*2210*/  LDCU.64 UR6, c[0x0][0x6d8] ;  /* 0x0000db00ff0677ac */ /* 0x000e620008000a00 */
[----:B------:R-:W-:-:S02]  /*2220*/  SHF.R.U32.HI R77, RZ, 0x3, R0 ;  /* 0x00000003ff4d7819 */ /* 0x000fc40000011600 */
[----:B------:R-:W-:Y:S01]  /*2230*/  LOP3.LUT R76, R5, 0x70, R76, 0x78, !PT ;  /* 0x00000070054c7812 */ /* 0x000fe200078e784c */
[----:B------:R-:W-:Y:S01]  /*2240*/  UIADD3 UR4, UPT, UPT, UR8, -UR5, URZ ;  /* 0x8000000508047290 */ /* 0x000fe2000fffe0ff */
[----:B------:R-:W-:Y:S01]  /*2250*/  LOP3.LUT R77, R0, 0x70, R77, 0x78, !PT ;  /* 0x00000070004d7812 */ /* 0x000fe200078e784d */
[C---:B------:R-:W-:Y:S01]  /*2260*/  VIADD R0, R82.reuse, 0x8410 ;  /* 0x0000841052007836 */ /* 0x040fe20000000000 */
[----:B------:R-:W-:Y:S01]  /*2270*/  ULEA UR24, UR77, UR30, 0x15 ;  /* 0x0000001e4d187291 */ /* 0x000fe2000f8ea8ff */
[----:B------:R-:W-:Y:S01]  /*2280*/  VIADD R82, R82, 0x8400 ;  /* 0x0000840052527836 */ /* 0x000fe20000000000 */
[----:B-----5:R-:W-:Y:S01]  /*2290*/  USHF.R.U32.HI UR4, URZ, UR11, UR4 ;  /* 0x0000000bff047299 */ /* 0x020fe20008011604 */
[----:B------:R-:W4:Y:S01]  /*22a0*/  LDCU.U8 UR11, c[0x0][0x6e0] ;  /* 0x0000dc00ff0b77ac */ /* 0x000f220008000000 */
[----:B------:R-:W-:Y:S02]  /*22b0*/  SHF.R.U32.HI R75, RZ, 0x3, R0 ;  /* 0x00000003ff4b7819 */ /* 0x000fe40000011600 */
[----:B------:R-:W-:Y:S01]  /*22c0*/  SHF.R.U32.HI R3, RZ, 0x3, R82 ;  /* 0x00000003ff037819 */ /* 0x000fe20000011652 */
[----:B------:R-:W-:Y:S01]  /*22d0*/  UIADD3 UR4, UPT, UPT, UR5, UR4, URZ ;  /* 0x0000000405047290 */ /* 0x000fe2000fffe0ff */
[----:B------:R-:W-:Y:S01]  /*22e0*/  LOP3.LUT R75, R0, 0x70, R75, 0x78, !PT ;  /* 0x00000070004b7812 */ /* 0x000fe200078e784b */
[----:B------:R-:W-:Y:S01]  /*22f0*/  IMAD.MOV.U32 R0, RZ, RZ, RZ ;  /* 0x000000ffff007224 */ /* 0x000fe200078e00ff */
[----:B------:R-:W-:Y:S01]  /*2300*/  LOP3.LUT R74, R82, 0x70, R3, 0x78, !PT ;  /* 0x00000070524a7812 */ /* 0x000fe200078e7803 */
[----:B--2---:R-:W-:Y:S01]  /*2310*/  USHF.R.U32.HI UR14, URZ, UR10, UR4 ;  /* 0x0000000aff0e7299 */ /* 0x004fe20008011604 */
[----:B------:R-:W2:Y:S03]  /*2320*/  LDCU.U8 UR10, c[0x0][0x6e1] ;  /* 0x0000dc20ff0a77ac */ /* 0x000ea60008000000 */
[----:B-1----:R-:W-:Y:S01]  /*2330*/  UIMAD.WIDE.U32 UR4, UR14, UR7, URZ ;  /* 0x000000070e0472a5 */ /* 0x002fe2000f8e00ff */
[----:B------:R-:W-:-:S03]  /*2340*/  UMOV UR21, URZ ;  /* 0x000000ff00157c82 */ /* 0x000fc60008000000 */
[----:B------:R-:W-:-:S04]  /*2350*/  UIADD3 UR4, UPT, UPT, UR14, -UR5, URZ ;  /* 0x800000050e047290 */ /* 0x000fc8000fffe0ff */
[----:B----4-:R-:W-:-:S03]  /*2360*/  USHF.R.U32.HI UR4, URZ, UR11, UR4 ;  /* 0x0000000bff047299 */ /* 0x010fc60008011604 */
[----:B------:R-:W-:Y:S01]  /*2370*/  UMOV UR11, 0x400 ;  /* 0x00000400000b7882 */ /* 0x000fe20000000000 */
[----:B------:R-:W-:Y:S02]  /*2380*/  UIADD3 UR4, UPT, UPT, UR5, UR4, URZ ;  /* 0x0000000405047290 */ /* 0x000fe4000fffe0ff */
[----:B------:R-:W-:Y:S02]  /*2390*/  ULEA UR27, UR27, UR11, 0x18 ;  /* 0x0000000b1b1b7291 */ /* 0x000fe4000f8ec0ff */
[----:B--2---:R-:W-:-:S03]  /*23a0*/  USHF.R.U32.HI UR4, URZ, UR10, UR4 ;  /* 0x0000000aff047299 */ /* 0x004fc60008011604 */
[----:B------:R-:W-:Y:S01]  /*23b0*/  UMOV UR10, 0x400 ;  /* 0x00000400000a7882 */ /* 0x000fe20000000000 */
[----:B------:R-:W-:Y:S02]  /*23c0*/  UIADD3 UR4, UPT, UPT, -UR4, URZ, URZ ;  /* 0x000000ff04047290 */ /* 0x000fe4000fffe1ff */
[----:B------:R-:W-:Y:S02]  /*23d0*/  ULEA UR22, UR22, UR10, 0x18 ;  /* 0x0000000a16167291 */ /* 0x000fe4000f8ec0ff */
[----:B------:R-:W-:Y:S01]  /*23e0*/  UIMAD UR4, UR6, UR4, UR14 ;  /* 0x00000004060472a4 */ /* 0x000fe2000f8e020e */
[----:B------:R-:W1:Y:S01]  /*23f0*/  LDCU UR6, c[0x0][0x374] ;  /* 0x00006e80ff0677ac */ /* 0x000e620008000800 */
[----:B------:R-:W1:Y:S01]  /*2400*/  LDCU UR5, c[0x0][0x370] ;  /* 0x00006e00ff0577ac */ /* 0x000e620008000800 */
[----:B------:R-:W2:Y:S01]  /*2410*/  LDCU UR7, c[0x0][0x378] ;  /* 0x00006f00ff0777ac */ /* 0x000ea20008000800 */
[----:B------:R-:W-:Y:S02]  /*2420*/  UIADD3 UR14, UPT, UPT, -UR14, URZ, URZ ;  /* 0x000000ff0e0e7290 */ /* 0x000fe4000fffe1ff */
[----:B------:R-:W-:-:S02]  /*2430*/  UIADD3 UR25, UPT, UPT, UR22, 0x8400, URZ ;  /* 0x0000840016197890 */ /* 0x000fc4000fffe0ff */
[----:B------:R-:W-:Y:S02]  /*2440*/  UIMAD UR14, UR12, UR14, UR8 ;  /* 0x0000000e0c0e72a4 */ /* 0x000fe4000f8e0208 */
[----:B-1----:R-:W-:-:S04]  /*2450*/  UIMAD UR5, UR6, UR5, URZ ;  /* 0x00000005060572a4 */ /* 0x002fc8000f8e02ff */
[----:B--2---:R-:W-:-:S04]  /*2460*/  UIMAD UR5, UR5, UR7, URZ ;  /* 0x00000007050572a4 */ /* 0x004fc8000f8e02ff */
[----:B------:R-:W-:-:S04]  /*2470*/  ULEA.HI UR5, UR5, UR5, URZ, 0x1 ;  /* 0x0000000505057291 */ /* 0x000fc8000f8f08ff */
[----:B---3--:R-:W-:-:S12]  /*2480*/  USHF.R.S32.HI UR23, URZ, 0x1, UR5 ;  /* 0x00000001ff177899 */ /* 0x008fd80008011405 */
.L_x_31:
[----:B------:R-:W-:Y:S01]  /*2490*/  SHF.L.U32 R4, R0, 0x1f, RZ ;  /* 0x0000001f00047819 */ /* 0x000fe200000006ff */
[----:B------:R-:W1:Y:S01]  /*24a0*/  S2UR UR15, SR_CgaCtaId ;  /* 0x00000000000f79c3 */ /* 0x000e620000008800 */
[----:B------:R-:W-:Y:S02]  /*24b0*/  UIADD3 UR16, UP0, UPT, UR28, 0x240, URZ ;  /* 0x000002401c107890 */ /* 0x000fe4000ff1e0ff */
[----:B------:R-:W-:Y:S01]  /*24c0*/  UIADD3 UR18, UP1, UPT, UR28, 0x2c0, URZ ;  /* 0x000002c01c127890 */ /* 0x000fe2000ff3e0ff */
[----:B------:R-:W-:Y:S01]  /*24d0*/  UMOV UR7, 0x400 ;  /* 0x0000040000077882 */ /* 0x000fe20000000000 */
[----:B------:R-:W-:Y:S01]  /*24e0*/  UIADD3.X UR17, UPT, UPT, URZ, UR29, URZ, UP0, !UPT ;  /* 0x0000001dff117290 */ /* 0x000fe200087fe4ff */
[----:B------:R-:W2:Y:S01]  /*24f0*/  SYNCS.PHASECHK.TRANS64.TRYWAIT P0, [UR22+0x20], R4 ;  /* 0x00002004ff0075a7 */ /* 0x000ea20008001116 */
[----:B------:R-:W-:Y:S01]  /*2500*/  USHF.L.U32 UR6, UR21, 0x3, URZ ;  /* 0x0000000315067899 */ /* 0x000fe200080006ff */
[----:B------:R-:W3:Y:S01]  /*2510*/  LDCU UR5, c[0x0][0x6e4] ;  /* 0x0000dc80ff0577ac */ /* 0x000ee20008000800 */
[----:B------:R-:W-:-:S02]  /*2520*/  ULEA UR14, UR14, UR26, 0x8 ;  /* 0x0000001a0e0e7291 */ /* 0x000fc4000f8e40ff */
[----:B------:R-:W-:Y:S02]  /*2530*/  USHF.L.U32 UR9, UR4, 0x7, URZ ;  /* 0x0000000704097899 */ /* 0x000fe400080006ff */
[----:B------:R-:W-:Y:S02]  /*2540*/  USHF.L.U32 UR13, UR4, 0x8, URZ ;  /* 0x00000008040d7899 */ /* 0x000fe400080006ff */
[----:B------:R-:W-:Y:S02]  /*2550*/  UIADD3.X UR19, UPT, UPT, URZ, UR29, URZ, UP1, !UPT ;  /* 0x0000001dff137290 */ /* 0x000fe40008ffe4ff */
[----:B------:R-:W-:Y:S02]  /*2560*/  UISETP.NE.AND UP0, UPT, UR77, URZ, UPT ;  /* 0x000000ff4d00728c */ /* 0x000fe4000bf05270 */
[----:B-1----:R-:W-:Y:S01]  /*2570*/  ULEA UR15, UR15, UR7, 0x18 ;  /* 0x000000070f0f7291 */ /* 0x002fe2000f8ec0ff */
[----:B--23--:R-:W-:Y:S11]  /*2580*/  @!P0 BRA `(.L_x_27) ;  /* 0x0000001c00248947 */ /* 0x00cff60003800000 */
.L_x_45:
[----:B------:R-:W-:Y:S01]  /*2590*/  UMOV UR11, URZ ;  /* 0x000000ff000b7c82 */ /* 0x000fe20008000000 */
[----:B------:R-:W-:Y:S01]  /*25a0*/  UMOV UR7, UR24 ;  /* 0x0000001800077c82 */ /* 0x000fe20008000000 */
[----:B------:R-:W-:-:S05]  /*25b0*/  UMOV UR12, UR25 ;  /* 0x00000019000c7c82 */ /* 0x000fca0008000000 */
.L_x_30:
[----:B------:R-:W2:Y:S01]  /*25c0*/  LDTM.x32 R36, tmem[UR7] ;  /* 0x00000007002479ee */ /* 0x000ea200082c0000 */
[----:B-1----:R-:W1:Y:S01]  /*25d0*/  LDTM.x32 R4, tmem[UR7+0x20] ;  /* 0x00002007000479ee */ /* 0x002e6200082c0000 */
[----:B------:R-:W-:-:S04]  /*25e0*/  USHF.R.S32.HI UR4, URZ, 0x1f, UR6 ;  /* 0x0000001fff047899 */ /* 0x000fc80008011406 */
[----:B------:R-:W-:-:S04]  /*25f0*/  ULEA.HI UR4, UR4, UR6, URZ, 0x2 ;  /* 0x0000000604047291 */ /* 0x000fc8000f8f10ff */
[----:B------:R-:W-:-:S04]  /*2600*/  ULOP3.LUT UR4, UR4, 0xfffffffc, URZ, 0xc0, !UPT ;  /* 0xfffffffc04047892 */ /* 0x000fc8000f8ec0ff */
[----:B------:R-:W-:-:S06]  /*2610*/  UIADD3 UR4, UPT, UPT, -UR4, UR6, URZ ;  /* 0x0000000604047290 */ /* 0x000fcc000fffe1ff */
[----:B------:R-:W-:Y:S01]  /*2620*/  MOV R83, UR4 ;  /* 0x0000000400537c02 */ /* 0x000fe20008000f00 */
[----:B--2---:R-:W-:Y:S01]  /*2630*/  FMUL R69, R37, UR5 ;  /* 0x0000000525457c20 */ /* 0x004fe20008400000 */
[----:B-1----:R-:W-:Y:S01]  /*2640*/  FMUL R73, R7, UR5 ;  /* 0x0000000507497c20 */ /* 0x002fe20008400000 */
[----:B------:R-:W-:Y:S01]  /*2650*/  FMUL R72, R6, UR5 ;  /* 0x0000000506487c20 */ /* 0x000fe20008400000 */
[----:B------:R-:W-:Y:S01]  /*2660*/  FMUL R3, R5, UR5 ;  /* 0x0000000505037c20 */ /* 0x000fe20008400000 */
[----:B------:R-:W-:Y:S01]  /*2670*/  FMUL R2, R4, UR5 ;  /* 0x0000000504027c20 */ /* 0x000fe20008400000 */
[----:B------:R-:W-:Y:S01]  /*2680*/  FMUL R68, R36, UR5 ;  /* 0x0000000524447c20 */ /* 0x000fe20008400000 */
[----:B------:R-:W-:Y:S01]  /*2690*/  FMUL2 R84, R72.F32x2.HI_LO, -1.4426950216293334961 ;  /* 0xbfb8aa3b4854784a */ /* 0x000fe20001000000 */
[----:B------:R-:W-:Y:S01]  /*26a0*/  LEA R86, R83, R74, 0xe ;  /* 0x0000004a53567211 */ /* 0x000fe200078e70ff */
[----:B------:R-:W-:Y:S01]  /*26b0*/  FMUL R71, R39, UR5 ;  /* 0x0000000527477c20 */ /* 0x000fe20008400000 */
[----:B------:R-:W-:Y:S01]  /*26c0*/  FMUL R70, R38, UR5 ;  /* 0x0000000526467c20 */ /* 0x000fe20008400000 */
[----:B------:R-:W1:Y:S01]  /*26d0*/  MUFU.EX2 R94, R84 ;  /* 0x00000054005e7308 */ /* 0x000e620000000800 */
[----:B------:R-:W-:Y:S01]  /*26e0*/  FMUL R41, R41, UR5 ;  /* 0x0000000529297c20 */ /* 0x000fe20008400000 */
[----:B------:R-:W-:Y:S01]  /*26f0*/  FMUL R40, R40, UR5 ;  /* 0x0000000528287c20 */ /* 0x000fe20008400000 */
[----:B------:R-:W-:Y:S01]  /*2700*/  FMUL R43, R43, UR5 ;  /* 0x000000052b2b7c20 */ /* 0x000fe20008400000 */
[----:B------:R-:W-:Y:S01]  /*2710*/  FMUL R42, R42, UR5 ;  /* 0x000000052a2a7c20 */ /* 0x000fe20008400000 */
[----:B------:R-:W-:Y:S01]  /*2720*/  FMUL2 R4, R2.F32x2.HI_LO, -1.4426950216293334961 ;  /* 0xbfb8aa3b0204784a */ /* 0x000fe20001000000 */
[----:B------:R-:W-:Y:S01]  /*2730*/  F2FP.BF16.F32.PACK_AB R37, R71, R70 ;  /* 0x000000464725723e */ /* 0x000fe200000010ff */
[----:B------:R-:W-:Y:S01]  /*2740*/  FMUL R45, R45, UR5 ;  /* 0x000000052d2d7c20 */ /* 0x000fe20008400000 */
[----:B------:R-:W2:Y:S01]  /*2750*/  MUFU.EX2 R97, R85 ;  /* 0x0000005500617308 */ /* 0x000ea20000000800 */
[----:B------:R-:W-:Y:S01]  /*2760*/  FMUL R44, R44, UR5 ;  /* 0x000000052c2c7c20 */ /* 0x000fe20008400000 */
[----:B------:R-:W-:Y:S01]  /*2770*/  FMUL R47, R47, UR5 ;  /* 0x000000052f2f7c20 */ /* 0x000fe20008400000 */
[----:B------:R-:W-:Y:S01]  /*2780*/  FMUL R49, R49, UR5 ;  /* 0x0000000531317c20 */ /* 0x000fe20008400000 */
[----:B------:R-:W-:Y:S01]  /*2790*/  FMUL R51, R51, UR5 ;  /* 0x0000000533337c20 */ /* 0x000fe20008400000 */
[----:B------:R-:W-:Y:S01]  /*27a0*/  FMUL R50, R50, UR5 ;  /* 0x0000000532327c20 */ /* 0x000fe20008400000 */
[----:B------:R-:W-:Y:S01]  /*27b0*/  FMUL R48, R48, UR5 ;  /* 0x0000000530307c20 */ /* 0x000fe20008400000 */
[----:B------:R-:W-:Y:S01]  /*27c0*/  FMUL R46, R46, UR5 ;  /* 0x000000052e2e7c20 */ /* 0x000fe20008400000 */
[----:B------:R3:W-:Y:S01]  /*27d0*/  MUFU.EX2 R91, R4 ;  /* 0x00000004005b7308 */ /* 0x0007e20000000800 */
[----:B------:R-:W-:Y:S01]  /*27e0*/  F2FP.BF16.F32.PACK_AB R39, R43, R42 ;  /* 0x0000002a2b27723e */ /* 0x000fe200000010ff */
[----:B------:R-:W-:Y:S01]  /*27f0*/  FMUL R11, R11, UR5 ;  /* 0x000000050b0b7c20 */ /* 0x000fe20008400000 */
[----:B------:R-:W-:Y:S01]  /*2800*/  F2FP.BF16.F32.PACK_AB R38, R41, R40 ;  /* 0x000000282926723e */ /* 0x000fe200000010ff */
[----:B------:R-:W-:Y:S01]  /*2810*/  FMUL R10, R10, UR5 ;  /* 0x000000050a0a7c20 */ /* 0x000fe20008400000 */
[----:B------:R-:W-:Y:S01]  /*2820*/  F2FP.BF16.F32.PACK_AB R36, R69, R68 ;  /* 0x000000444524723e */ /* 0x000fe200000010ff */
[----:B------:R-:W-:Y:S01]  /*2830*/  FMUL R53, R53, UR5 ;  /* 0x0000000535357c20 */ /* 0x000fe20008400000 */
[----:B------:R-:W-:Y:S01]  /*2840*/  F2FP.BF16.F32.PACK_AB R7, R51, R50 ;  /* 0x000000323307723e */ /* 0x000fe200000010ff */
[----:B------:R4:W5:Y:S01]  /*2850*/  MUFU.EX2 R90, R5 ;  /* 0x00000005005a7308 */ /* 0x0009620000000800 */
[----:B------:R-:W-:Y:S01]  /*2860*/  F2FP.BF16.F32.PACK_AB R6, R49, R48 ;  /* 0x000000303106723e */ /* 0x000fe200000010ff */
[----:B------:R-:W-:Y:S01]  /*2870*/  FMUL R52, R52, UR5 ;  /* 0x0000000534347c20 */ /* 0x000fe20008400000 */
[----:B------:R-:W-:Y:S01]  /*2880*/  LEA R87, R83, R75, 0xe ;  /* 0x0000004b53577211 */ /* 0x000fe200078e70ff */
[----:B------:R-:W-:Y:S01]  /*2890*/  FMUL R55, R55, UR5 ;  /* 0x0000000537377c20 */ /* 0x000fe20008400000 */
[----:B------:R-:W-:Y:S01]  /*28a0*/  FMUL R54, R54, UR5 ;  /* 0x0000000536367c20 */ /* 0x000fe20008400000 */
[----:B------:R-:W-:Y:S01]  /*28b0*/  FMUL R57, R57, UR5 ;  /* 0x0000000539397c20 */ /* 0x000fe20008400000 */
[----:B------:R-:W-:Y:S01]  /*28c0*/  FMUL R56, R56, UR5 ;  /* 0x0000000538387c20 */ /* 0x000fe20008400000 */
[----:B------:R-:W-:Y:S01]  /*28d0*/  FMUL R59, R59, UR5 ;  /* 0x000000053b3b7c20 */ /* 0x000fe20008400000 */
[----:B---3--:R-:W-:Y:S01]  /*28e0*/  F2FP.BF16.F32.PACK_AB R4, R45, R44 ;  /* 0x0000002c2d04723e */ /* 0x008fe200000010ff */
[----:B------:R-:W-:Y:S01]  /*28f0*/  FMUL R58, R58, UR5 ;  /* 0x000000053a3a7c20 */ /* 0x000fe20008400000 */
[----:B------:R3:W-:Y:S01]  /*2900*/  STS.128 [R86], R36 ;  /* 0x0000002456007388 */ /* 0x0007e20000000c00 */
[----:B------:R-:W-:Y:S01]  /*2910*/  FMUL2 R88, R10.F32x2.HI_LO, -1.4426950216293334961 ;  /* 0xbfb8aa3b0a58784a */ /* 0x000fe20001000000 */
[----:B------:R-:W-:Y:S01]  /*2920*/  LEA R92, R83, R77, 0xe ;  /* 0x0000004d535c7211 */ /* 0x000fe200078e70ff */
[----:B------:R-:W-:Y:S01]  /*2930*/  FMUL R61, R61, UR5 ;  /* 0x000000053d3d7c20 */ /* 0x000fe20008400000 */
[----:B------:R-:W-:Y:S01]  /*2940*/  FMUL R63, R63, UR5 ;  /* 0x000000053f3f7c20 */ /* 0x000fe20008400000 */
[----:B------:R-:W-:Y:S01]  /*2950*/  FMUL R62, R62, UR5 ;  /* 0x000000053e3e7c20 */ /* 0x000fe20008400000 */
[----:B----4-:R-:W-:Y:S01]  /*2960*/  F2FP.BF16.F32.PACK_AB R5, R47, R46 ;  /* 0x0000002e2f05723e */ /* 0x010fe200000010ff */
[----:B------:R-:W-:Y:S01]  /*2970*/  FMUL R65, R65, UR5 ;  /* 0x0000000541417c20 */ /* 0x000fe20008400000 */
[----:B------:R-:W-:Y:S01]  /*2980*/  FMUL R67, R67, UR5 ;  /* 0x0000000543437c20 */ /* 0x000fe20008400000 */
[----:B------:R-:W-:Y:S01]  /*2990*/  FMUL R9, R9, UR5 ;  /* 0x0000000509097c20 */ /* 0x000fe20008400000 */
[----:B------:R-:W-:Y:S01]  /*29a0*/  FMUL R8, R8, UR5 ;  /* 0x0000000508087c20 */ /* 0x000fe20008400000 */
[----:B------:R4:W-:Y:S01]  /*29b0*/  STS.128 [R87], R4 ;  /* 0x0000000457007388 */ /* 0x0009e20000000c00 */
[----:B------:R-:W-:Y:S01]  /*29c0*/  FMUL R66, R66, UR5 ;  /* 0x0000000542427c20 */ /* 0x000fe20008400000 */
[----:B------:R-:W-:Y:S01]  /*29d0*/  FMUL R64, R64, UR5 ;  /* 0x0000000540407c20 */ /* 0x000fe20008400000 */
[----:B------:R-:W-:Y:S01]  /*29e0*/  FMUL R60, R60, UR5 ;  /* 0x000000053c3c7c20 */ /* 0x000fe20008400000 */
[----:B------:R-:W3:Y:S01]  /*29f0*/  MUFU.EX2 R99, R88 ;  /* 0x0000005800637308 */ /* 0x000ee20000000800 */
[----:B-1----:R-:W-:Y:S01]  /*2a00*/  FADD R94, R94, 1 ;  /* 0x3f8000005e5e7421 */ /* 0x002fe20000000000 */
[----:B--2---:R-:W-:Y:S01]  /*2a10*/  FADD R97, R97, 1 ;  /* 0x3f80000061617421 */ /* 0x004fe20000000000 */
[----:B------:R-:W-:-:S02]  /*2a20*/  FMUL2 R84, R8.F32x2.HI_LO, -1.4426950216293334961 ;  /* 0xbfb8aa3b0854784a */ /* 0x000fc40001000000 */
[----:B------:R-:W-:Y:S01]  /*2a30*/  FMUL R19, R19, UR5 ;  /* 0x0000000513137c20 */ /* 0x000fe20008400000 */
[----:B------:R-:W-:Y:S01]  /*2a40*/  FMUL R18, R18, UR5 ;  /* 0x0000000512127c20 */ /* 0x000fe20008400000 */
[----:B-----5:R-:W-:Y:S01]  /*2a50*/  FADD R90, R90, 1 ;  /* 0x3f8000005a5a7421 */ /* 0x020fe20000000000 */
[----:B------:R-:W1:Y:S01]  /*2a60*/  MUFU.EX2 R98, R89 ;  /* 0x0000005900627308 */ /* 0x000e620000000800 */
[----:B------:R-:W-:Y:S01]  /*2a70*/  FMUL R23, R23, UR5 ;  /* 0x0000000517177c20 */ /* 0x000fe20008400000 */
[----:B------:R-:W-:Y:S01]  /*2a80*/  FMUL R22, R22, UR5 ;  /* 0x0000000516167c20 */ /* 0x000fe20008400000 */
[----:B------:R-:W-:Y:S01]  /*2a90*/  FMUL R21, R21, UR5 ;  /* 0x0000000515157c20 */ /* 0x000fe20008400000 */
[----:B------:R-:W-:Y:S01]  /*2aa0*/  FMUL R20, R20, UR5 ;  /* 0x0000000514147c20 */ /* 0x000fe20008400000 */
[----:B------:R-:W-:Y:S01]  /*2ab0*/  FMUL R29, R29, UR5 ;  /* 0x000000051d1d7c20 */ /* 0x000fe20008400000 */
[----:B------:R-:W-:Y:S01]  /*2ac0*/  FMUL R28, R28, UR5 ;  /* 0x000000051c1c7c20 */ /* 0x000fe20008400000 */
[----:B------:R-:W-:Y:S01]  /*2ad0*/  FMUL R31, R31, UR5 ;  /* 0x000000051f1f7c20 */ /* 0x000fe20008400000 */
[----:B---3--:R-:W-:Y:S01]  /*2ae0*/  LEA R86, R83, R76, 0xe ;  /* 0x0000004c53567211 */ /* 0x008fe200078e70ff */
[----:B------:R-:W-:Y:S01]  /*2af0*/  MUFU.EX2 R84, R84 ;  /* 0x0000005400547308 */ /* 0x000fe20000000800 */
[----:B------:R-:W-:Y:S01]  /*2b00*/  F2FP.BF16.F32.PACK_AB R39, R67, R66 ;  /* 0x000000424327723e */ /* 0x000fe200000010ff */
[----:B------:R-:W-:Y:S01]  /*2b10*/  FADD R99, R99, 1 ;  /* 0x3f80000063637421 */ /* 0x000fe20000000000 */
[----:B------:R-:W-:Y:S01]  /*2b20*/  F2FP.BF16.F32.PACK_AB R38, R65, R64 ;  /* 0x000000404126723e */ /* 0x000fe200000010ff */
[----:B------:R-:W-:Y:S01]  /*2b30*/  FMUL R30, R30, UR5 ;  /* 0x000000051e1e7c20 */ /* 0x000fe20008400000 */
[----:B------:R-:W-:Y:S01]  /*2b40*/  F2FP.BF16.F32.PACK_AB R37, R63, R62 ;  /* 0x0000003e3f25723e */ /* 0x000fe200000010ff */
[----:B------:R-:W-:Y:S01]  /*2b50*/  FMUL R33, R33, UR5 ;  /* 0x0000000521217c20 */ /* 0x000fe20008400000 */
[----:B------:R-:W-:Y:S01]  /*2b60*/  F2FP.BF16.F32.PACK_AB R36, R61, R60 ;  /* 0x0000003c3d24723e */ /* 0x000fe200000010ff */
[----:B------:R-:W-:Y:S01]  /*2b70*/  MUFU.EX2 R85, R85 ;  /* 0x0000005500557308 */ /* 0x000fe20000000800 */
[----:B-1----:R-:W-:Y:S01]  /*2b80*/  FADD R98, R98, 1 ;  /* 0x3f80000062627421 */ /* 0x002fe20000000000 */
[----:B----4-:R-:W-:Y:S01]  /*2b90*/  F2FP.BF16.F32.PACK_AB R7, R59, R58 ;  /* 0x0000003a3b07723e */ /* 0x010fe200000010ff */
[----:B------:R-:W-:Y:S01]  /*2ba0*/  FMUL R32, R32, UR5 ;  /* 0x0000000520207c20 */ /* 0x000fe20008400000 */
[----:B------:R-:W-:Y:S01]  /*2bb0*/  F2FP.BF16.F32.PACK_AB R6, R57, R56 ;  /* 0x000000383906723e */ /* 0x000fe200000010ff */
[----:B------:R-:W-:Y:S01]  /*2bc0*/  FMUL R35, R35, UR5 ;  /* 0x0000000523237c20 */ /* 0x000fe20008400000 */
[----:B------:R-:W-:Y:S01]  /*2bd0*/  F2FP.BF16.F32.PACK_AB R5, R55, R54 ;  /* 0x000000363705723e */ /* 0x000fe200000010ff */
[----:B------:R-:W-:Y:S01]  /*2be0*/  FMUL R34, R34, UR5 ;  /* 0x0000000522227c20 */ /* 0x000fe20008400000 */
[----:B------:R-:W-:-:S05]  /*2bf0*/  F2FP.BF16.F32.PACK_AB R4, R53, R52 ;  /* 0x000000343504723e */ /* 0x000fca00000010ff */
[----:B------:R1:W-:Y:S04]  /*2c00*/  STS.128 [R86], R4 ;  /* 0x0000000456007388 */ /* 0x0003e80000000c00 */
[----:B------:R2:W-:Y:S01]  /*2c10*/  STS.128 [R92], R36 ;  /* 0x000000245c007388 */ /* 0x0005e20000000c00 */
[----:B-1----:R-:W-:Y:S01]  /*2c20*/  FMUL R5, R13, UR5 ;  /* 0x000000050d057c20 */ /* 0x002fe20008400000 */
[----:B------:R-:W-:Y:S01]  /*2c30*/  FMUL R4, R12, UR5 ;  /* 0x000000050c047c20 */ /* 0x000fe20008400000 */
[----:B------:R-:W-:Y:S01]  /*2c40*/  FMUL R13, R17, UR5 ;  /* 0x00000005110d7c20 */ /* 0x000fe20008400000 */
[----:B------:R-:W-:Y:S01]  /*2c50*/  FMUL R12, R16, UR5 ;  /* 0x00000005100c7c20 */ /* 0x000fe20008400000 */
[----:B------:R-:W-:Y:S01]  /*2c60*/  FMUL R7, R15, UR5 ;  /* 0x000000050f077c20 */ /* 0x000fe20008400000 */
[----:B------:R-:W-:Y:S01]  /*2c70*/  FMUL R6, R14, UR5 ;  /* 0x000000050e067c20 */ /* 0x000fe20008400000 */
[----:B------:R-:W-:Y:S01]  /*2c80*/  MUFU.RCP R16, R94 ;  /* 0x0000005e00107308 */ /* 0x000fe20000001000 */
[----:B------:R-:W-:-:S02]  /*2c90*/  FMUL2 R86, R4.F32x2.HI_LO, -1.4426950216293334961 ;  /* 0xbfb8aa3b0456784a */ /* 0x000fc40001000000 */
[----:B--2---:R-:W-:Y:S02]  /*2ca0*/  FMUL2 R38, R6.F32x2.HI_LO, -1.4426950216293334961 ;  /* 0xbfb8aa3b0626784a */ /* 0x004fe40001000000 */
[----:B------:R-:W-:Y:S02]  /*2cb0*/  FMUL2 R36, R12.F32x2.HI_LO, -1.4426950216293334961 ;  /* 0xbfb8aa3b0c24784a */ /* 0x000fe40001000000 */
[----:B------:R-:W-:Y:S01]  /*2cc0*/  FADD R14, R91, 1 ;  /* 0x3f8000005b0e7421 */ /* 0x000fe20000000000 */
[----:B------:R-:W1:Y:S08]  /*2cd0*/  MUFU.RCP R17, R97 ;  /* 0x0000006100117308 */ /* 0x000e700000001000 */
[----:B------:R-:W-:Y:S08]  /*2ce0*/  MUFU.EX2 R93, R38 ;  /* 0x00000026005d7308 */ /* 0x000ff00000000800 */
[----:B------:R2:W-:Y:S01]  /*2cf0*/  MUFU.EX2 R92, R39 ;  /* 0x00000027005c7308 */ /* 0x0005e20000000800 */
[----:B-1----:R-:W-:-:S04]  /*2d00*/  FMUL2 R16, R16.F32x2.HI_LO, R72.F32x2.HI_LO ;  /* 0x000000481010724a */ /* 0x002fc80000000000 */
[----:B------:R-:W-:Y:S02]  /*2d10*/  FMUL2 R16, R16.F32x2.HI_LO, R70.F32x2.HI_LO ;  /* 0x000000461010724a */ /* 0x000fe40000000000 */
[----:B------:R-:W-:Y:S01]  /*2d20*/  FADD R70, R85, 1 ;  /* 0x3f80000055467421 */ /* 0x000fe20000000000 */
[----:B------:R-:W-:Y:S08]  /*2d30*/  MUFU.EX2 R95, R87 ;  /* 0x00000057005f7308 */ /* 0x000ff00000000800 */
[----:B------:R1:W-:Y:S01]  /*2d40*/  MUFU.EX2 R87, R36 ;  /* 0x0000002400577308 */ /* 0x0003e20000000800 */
[----:B--2---:R-:W-:-:S07]  /*2d50*/  FMUL2 R38, R18.F32x2.HI_LO, -1.4426950216293334961 ;  /* 0xbfb8aa3b1226784a */ /* 0x004fce0001000000 */
[----:B------:R-:W2:Y:S08]  /*2d60*/  MUFU.EX2 R88, R38 ;  /* 0x0000002600587308 */ /* 0x000eb00000000800 */
[----:B------:R-:W3:Y:S01]  /*2d70*/  MUFU.EX2 R94, R39 ;  /* 0x00000027005e7308 */ /* 0x000ee20000000800 */
[----:B-1----:R-:W-:-:S07]  /*2d80*/  FADD R36, R84, 1 ;  /* 0x3f80000054247421 */ /* 0x002fce0000000000 */
[----:B------:R-:W-:Y:S01]  /*2d90*/  MUFU.RCP R38, R99 ;  /* 0x0000006300267308 */ /* 0x000fe20000001000 */
[----:B--2---:R-:W-:-:S07]  /*2da0*/  FADD R88, R88, 1 ;  /* 0x3f80000058587421 */ /* 0x004fce0000000000 */
[----:B------:R-:W1:Y:S01]  /*2db0*/  MUFU.RCP R39, R98 ;  /* 0x0000006200277308 */ /* 0x000e620000001000 */
[----:B---3--:R-:W-:-:S07]  /*2dc0*/  FADD R94, R94, 1 ;  /* 0x3f8000005e5e7421 */ /* 0x008fce0000000000 */
[----:B------:R-:W2:Y:S08]  /*2dd0*/  MUFU.EX2 R96, R86 ;  /* 0x0000005600607308 */ /* 0x000eb00000000800 */
[----:B------:R-:W3:Y:S01]  /*2de0*/  MUFU.EX2 R89, R37 ;  /* 0x0000002500597308 */ /* 0x000ee20000000800 */
[----:B-1----:R-:W-:Y:S01]  /*2df0*/  FMUL2 R38, R38.F32x2.HI_LO, R10.F32x2.HI_LO ;  /* 0x0000000a2626724a */ /* 0x002fe20000000000 */
[----:B------:R-:W-:-:S02]  /*2e00*/  F2FP.BF16.F32.PACK_AB R11, R11, R10 ;  /* 0x0000000a0b0b723e */ /* 0x000fc400000010ff */
[----:B------:R-:W-:Y:S01]  /*2e10*/  F2FP.BF16.F32.PACK_AB R10, R9, R8 ;  /* 0x00000008090a723e */ /* 0x000fe200000010ff */
[----:B------:R-:W-:-:S03]  /*2e20*/  FMUL2 R38, R38.F32x2.HI_LO, R42.F32x2.HI_LO ;  /* 0x0000002a2626724a */ /* 0x000fc60000000000 */
[----:B------:R-:W-:Y:S01]  /*2e30*/  MUFU.RCP R36, R36 ;  /* 0x0000002400247308 */ /* 0x000fe20000001000 */
[----:B--2---:R-:W-:Y:S01]  /*2e40*/  FADD R42, R96, 1 ;  /* 0x3f800000602a7421 */ /* 0x004fe20000000000 */
[----:B------:R-:W-:Y:S01]  /*2e50*/  FADD R96, R95, 1 ;  /* 0x3f8000005f607421 */ /* 0x000fe20000000000 */
[----:B------:R-:W-:Y:S01]  /*2e60*/  FADD R95, R93, 1 ;  /* 0x3f8000005d5f7421 */ /* 0x000fe20000000000 */
[----:B------:R-:W-:-:S04]  /*2e70*/  FADD R93, R92, 1 ;  /* 0x3f8000005c5d7421 */ /* 0x000fc80000000000 */
[----:B------:R-:W1:Y:S01]  /*2e80*/  MUFU.RCP R37, R70 ;  /* 0x0000004600257308 */ /* 0x000e620000001000 */
[----:B---3--:R-:W-:-:S07]  /*2e90*/  FADD R89, R89, 1 ;  /* 0x3f80000059597421 */ /* 0x008fce0000000000 */
[----:B------:R-:W-:Y:S08]  /*2ea0*/  MUFU.RCP R42, R42 ;  /* 0x0000002a002a7308 */ /* 0x000ff00000001000 */
[----:B------:R-:W2:Y:S01]  /*2eb0*/  MUFU.RCP R43, R96 ;  /* 0x00000060002b7308 */ /* 0x000ea20000001000 */
[----:B-1----:R-:W-:Y:S02]  /*2ec0*/  FMUL2 R36, R36.F32x2.HI_LO, R8.F32x2.HI_LO ;  /* 0x000000082424724a */ /* 0x002fe40000000000 */
[----:B------:R-:W-:-:S02]  /*2ed0*/  FMUL2 R70, R22.F32x2.HI_LO, -1.4426950216293334961 ;  /* 0xbfb8aa3b1646784a */ /* 0x000fc40001000000 */
[----:B------:R-:W-:Y:S02]  /*2ee0*/  FMUL2 R36, R36.F32x2.HI_LO, R40.F32x2.HI_LO ;  /* 0x000000282424724a */ /* 0x000fe40000000000 */
[----:B------:R-:W-:Y:S01]  /*2ef0*/  FMUL R41, R25, UR5 ;  /* 0x0000000519297c20 */ /* 0x000fe20008400000 */
[----:B------:R-:W-:Y:S01]  /*2f00*/  MUFU.RCP R14, R14 ;  /* 0x0000000e000e7308 */ /* 0x000fe20000001000 */
[----:B------:R-:W-:Y:S01]  /*2f10*/  FMUL R40, R24, UR5 ;  /* 0x0000000518287c20 */ /* 0x000fe20008400000 */
[----:B------:R-:W-:-:S06]  /*2f20*/  FMUL2 R8, R34.F32x2.HI_LO, -1.4426950216293334961 ;  /* 0xbfb8aa3b2208784a */ /* 0x000fcc0001000000 */
[----:B------:R-:W1:Y:S01]  /*2f30*/  MUFU.RCP R15, R90 ;  /* 0x0000005a000f7308 */ /* 0x000e620000001000 */
[----:B--2---:R-:W-:-:S04]  /*2f40*/  FMUL2 R42, R42.F32x2.HI_LO, R4.F32x2.HI_LO ;  /* 0x000000042a2a724a */ /* 0x004fc80000000000 */
[----:B------:R-:W-:Y:S02]  /*2f50*/  FMUL2 R42, R42.F32x2.HI_LO, R44.F32x2.HI_LO ;  /* 0x0000002c2a2a724a */ /* 0x000fe40000000000 */
[----:B------:R-:W-:Y:S01]  /*2f60*/  FMUL R44, R26, UR5 ;  /* 0x000000051a2c7c20 */ /* 0x000fe20008400000 */
[----:B------:R-:W-:Y:S01]  /*2f70*/  MUFU.RCP R24, R95 ;  /* 0x0000005f00187308 */ /* 0x000fe20000001000 */
[----:B------:R-:W-:Y:S01]  /*2f80*/  FADD R26, R87, 1 ;  /* 0x3f800000571a7421 */ /* 0x000fe20000000000 */
[----:B------:R-:W-:-:S06]  /*2f90*/  FMUL R45, R27, UR5 ;  /* 0x000000051b2d7c20 */ /* 0x000fcc0008400000 */
[----:B------:R-:W2:Y:S01]  /*2fa0*/  MUFU.RCP R25, R93 ;  /* 0x0000005d00197308 */ /* 0x000ea20000001000 */
[----:B-1----:R-:W-:-:S04]  /*2fb0*/  FMUL2 R14, R14.F32x2.HI_LO, R2.F32x2.HI_LO ;  /* 0x000000020e0e724a */ /* 0x002fc80000000000 */
[----:B------:R-:W-:Y:S02]  /*2fc0*/  FMUL2 R14, R14.F32x2.HI_LO, R68.F32x2.HI_LO ;  /* 0x000000440e0e724a */ /* 0x000fe40000000000 */
[----:B------:R-:W-:Y:S01]  /*2fd0*/  FMUL2 R68, R20.F32x2.HI_LO, -1.4426950216293334961 ;  /* 0xbfb8aa3b1444784a */ /* 0x000fe20001000000 */
[----:B------:R-:W1:Y:S08]  /*2fe0*/  MUFU.EX2 R86, R70 ;  /* 0x0000004600567308 */ /* 0x000e700000000800 */
[----:B------:R3:W4:Y:S01]  /*2ff0*/  MUFU.EX2 R90, R71 ;  /* 0x00000047005a7308 */ /* 0x0007220000000800 */
[----:B--2---:R-:W-:-:S04]  /*3000*/  FMUL2 R24, R24.F32x2.HI_LO, R6.F32x2.HI_LO ;  /* 0x000000061818724a */ /* 0x004fc80000000000 */
[----:B------:R-:W-:-:S03]  /*3010*/  FMUL2 R46, R24.F32x2.HI_LO, R46.F32x2.HI_LO ;  /* 0x0000002e182e724a */ /* 0x000fc60000000000 */
[----:B------:R-:W-:Y:S01]  /*3020*/  MUFU.RCP R26, R26 ;  /* 0x0000001a001a7308 */ /* 0x000fe20000001000 */
[----:B-1----:R-:W-:-:S07]  /*3030*/  FADD R86, R86, 1 ;  /* 0x3f80000056567421 */ /* 0x002fce0000000000 */
[----:B------:R-:W1:Y:S01]  /*3040*/  MUFU.RCP R27, R89 ;  /* 0x00000059001b7308 */ /* 0x000e620000001000 */
[----:B---3--:R-:W-:Y:S02]  /*3050*/  FMUL2 R70, R44.F32x2.HI_LO, -1.4426950216293334961 ;  /* 0xbfb8aa3b2c46784a */ /* 0x008fe40001000000 */
[----:B----4-:R-:W-:-:S05]  /*3060*/  FADD R87, R90, 1 ;  /* 0x3f8000005a577421 */ /* 0x010fca0000000000 */
[----:B------:R-:W-:Y:S08]  /*3070*/  MUFU.RCP R24, R88 ;  /* 0x0000005800187308 */ /* 0x000ff00000001000 */
[----:B------:R-:W2:Y:S01]  /*3080*/  MUFU.RCP R25, R94 ;  /* 0x0000005e00197308 */ /* 0x000ea20000001000 */
[----:B-1----:R-:W-:-:S04]  /*3090*/  FMUL2 R26, R26.F32x2.HI_LO, R12.F32x2.HI_LO ;  /* 0x0000000c1a1a724a */ /* 0x002fc80000000000 */
[----:B------:R-:W-:Y:S02]  /*30a0*/  FMUL2 R48, R26.F32x2.HI_LO, R48.F32x2.HI_LO ;  /* 0x000000301a30724a */ /* 0x000fe40000000000 */
[----:B------:R-:W-:Y:S01]  /*30b0*/  FMUL2 R26, R30.F32x2.HI_LO, -1.4426950216293334961 ;  /* 0xbfb8aa3b1e1a784a */ /* 0x000fe20001000000 */
[----:B------:R-:W1:Y:S08]  /*30c0*/  MUFU.EX2 R84, R68 ;  /* 0x0000004400547308 */ /* 0x000e700000000800 */
[----:B------:R3:W4:Y:S01]  /*30d0*/  MUFU.EX2 R85, R69 ;  /* 0x0000004500557308 */ /* 0x0007220000000800 */
[----:B--2---:R-:W-:-:S04]  /*30e0*/  FMUL2 R24, R24.F32x2.HI_LO, R18.F32x2.HI_LO ;  /* 0x000000121818724a */ /* 0x004fc80000000000 */
[----:B------:R-:W-:Y:S02]  /*30f0*/  FMUL2 R50, R24.F32x2.HI_LO, R50.F32x2.HI_LO ;  /* 0x000000321832724a */ /* 0x000fe40000000000 */
[----:B------:R-:W-:Y:S01]  /*3100*/  FMUL2 R24, R32.F32x2.HI_LO, -1.4426950216293334961 ;  /* 0xbfb8aa3b2018784a */ /* 0x000fe20001000000 */
[----:B------:R-:W2:Y:S01]  /*3110*/  MUFU.EX2 R70, R70 ;  /* 0x0000004600467308 */ /* 0x000ea20000000800 */
[----:B-1----:R-:W-:-:S07]  /*3120*/  FADD R88, R84, 1 ;  /* 0x3f80000054587421 */ /* 0x002fce0000000000 */
[----:B------:R-:W-:Y:S01]  /*3130*/  MUFU.EX2 R71, R71 ;  /* 0x0000004700477308 */ /* 0x000fe20000000800 */
[----:B---3--:R-:W-:Y:S02]  /*3140*/  FMUL2 R68, R40.F32x2.HI_LO, -1.4426950216293334961 ;  /* 0xbfb8aa3b2844784a */ /* 0x008fe40001000000 */
[----:B----4-:R-:W-:-:S05]  /*3150*/  FADD R89, R85, 1 ;  /* 0x3f80000055597421 */ /* 0x010fca0000000000 */
[----:B------:R-:W1:Y:S01]  /*3160*/  MUFU.EX2 R91, R68 ;  /* 0x00000044005b7308 */ /* 0x000e620000000800 */
[----:B--2---:R-:W-:-:S07]  /*3170*/  FADD R90, R70, 1 ;  /* 0x3f800000465a7421 */ /* 0x004fce0000000000 */
[----:B------:R2:W3:Y:S08]  /*3180*/  MUFU.EX2 R92, R69 ;  /* 0x00000045005c7308 */ /* 0x0004f00000000800 */
[----:B------:R-:W-:Y:S01]  /*3190*/  MUFU.EX2 R27, R27 ;  /* 0x0000001b001b7308 */ /* 0x000fe20000000800 */
[----:B-1----:R-:W-:Y:S01]  /*31a0*/  FADD R84, R91, 1 ;  /* 0x3f8000005b547421 */ /* 0x002fe20000000000 */
[----:B------:R-:W-:-:S06]  /*31b0*/  FADD R91, R71, 1 ;  /* 0x3f800000475b7421 */ /* 0x000fcc0000000000 */
[----:B------:R-:W-:Y:S01]  /*31c0*/  MUFU.EX2 R25, R25 ;  /* 0x0000001900197308 */ /* 0x000fe20000000800 */
[----:B--2---:R-:W-:Y:S02]  /*31d0*/  FMUL2 R68, R28.F32x2.HI_LO, -1.4426950216293334961 ;  /* 0xbfb8aa3b1c44784a */ /* 0x004fe40001000000 */
[----:B---3--:R-:W-:-:S05]  /*31e0*/  FADD R85, R92, 1 ;  /* 0x3f8000005c557421 */ /* 0x008fca0000000000 */
[----:B------:R-:W1:Y:S08]  /*31f0*/  MUFU.EX2 R69, R69 ;  /* 0x0000004500457308 */ /* 0x000e700000000800 */
[----:B------:R2:W3:Y:S08]  /*3200*/  MUFU.EX2 R94, R8 ;  /* 0x00000008005e7308 */ /* 0x0004f00000000800 */
[----:B------:R-:W4:Y:S01]  /*3210*/  MUFU.EX2 R93, R9 ;  /* 0x00000009005d7308 */ /* 0x000f220000000800 */
[----:B-1----:R-:W-:Y:S01]  /*3220*/  FADD R71, R69, 1 ;  /* 0x3f80000045477421 */ /* 0x002fe20000000000 */
[----:B------:R-:W-:Y:S01]  /*3230*/  FADD R69, R27, 1 ;  /* 0x3f8000001b457421 */ /* 0x000fe20000000000 */
[----:B------:R-:W-:-:S05]  /*3240*/  F2FP.BF16.F32.PACK_AB R27, R19, R18 ;  /* 0x00000012131b723e */ /* 0x000fca00000010ff */
[----:B------:R-:W-:Y:S01]  /*3250*/  MUFU.RCP R90, R90 ;  /* 0x0000005a005a7308 */ /* 0x000fe20000001000 */
[----:B--2---:R-:W-:Y:S01]  /*3260*/  F2FP.BF16.F32.PACK_AB R8, R3, R2 ;  /* 0x000000020308723e */ /* 0x004fe200000010ff */
[----:B------:R-:W-:Y:S01]  /*3270*/  FADD R3, R25, 1 ;  /* 0x3f80000019037421 */ /* 0x000fe20000000000 */
[----:B------:R-:W-:Y:S01]  /*3280*/  F2FP.BF16.F32.PACK_AB R25, R7, R6 ;  /* 0x000000060719723e */ /* 0x000fe200000010ff */
[----:B---3--:R-:W-:Y:S01]  /*3290*/  FADD R18, R94, 1 ;  /* 0x3f8000005e127421 */ /* 0x008fe20000000000 */
[----:B------:R-:W-:Y:S02]  /*32a0*/  F2FP.BF16.F32.PACK_AB R7, R45, R44 ;  /* 0x0000002c2d07723e */ /* 0x000fe400000010ff */
[----:B------:R-:W-:Y:S01]  /*32b0*/  F2FP.BF16.F32.PACK_AB R6, R41, R40 ;  /* 0x000000282906723e */ /* 0x000fe200000010ff */
[----:B------:R-:W1:Y:S01]  /*32c0*/  MUFU.RCP R91, R91 ;  /* 0x0000005b005b7308 */ /* 0x000e620000001000 */
[----:B----4-:R-:W-:Y:S01]  /*32d0*/  FADD R19, R93, 1 ;  /* 0x3f8000005d137421 */ /* 0x010fe20000000000 */
[----:B------:R-:W-:-:S06]  /*32e0*/  F2FP.BF16.F32.PACK_AB R9, R73, R72 ;  /* 0x000000484909723e */ /* 0x000fcc00000010ff */
[----:B------:R-:W2:Y:S08]  /*32f0*/  MUFU.EX2 R24, R24 ;  /* 0x0000001800187308 */ /* 0x000eb00000000800 */
[----:B------:R-:W3:Y:S01]  /*3300*/  MUFU.EX2 R68, R68 ;  /* 0x0000004400447308 */ /* 0x000ee20000000800 */
[----:B-1----:R-:W-:Y:S01]  /*3310*/  FMUL2 R90, R90.F32x2.HI_LO, R44.F32x2.HI_LO ;  /* 0x0000002c5a5a724a */ /* 0x002fe20000000000 */
[----:B------:R-:W-:-:S03]  /*3320*/  LEA R44, R83, R82, 0xe ;  /* 0x00000052532c7211 */ /* 0x000fc600078e70ff */
[----:B------:R-:W-:-:S03]  /*3330*/  FMUL2 R90, R90.F32x2.HI_LO, R58.F32x2.HI_LO ;  /* 0x0000003a5a5a724a */ /* 0x000fc60000000000 */
[----:B------:R-:W-:Y:S01]  /*3340*/  MUFU.RCP R84, R84 ;  /* 0x0000005400547308 */ /* 0x000fe20000001000 */
[----:B--2---:R-:W-:Y:S01]  /*3350*/  FADD R2, R24, 1 ;  /* 0x3f80000018027421 */ /* 0x004fe20000000000 */
[----:B------:R-:W-:Y:S02]  /*3360*/  F2FP.BF16.F32.PACK_AB R24, R5, R4 ;  /* 0x000000040518723e */ /* 0x000fe400000010ff */
[----:B------:R-:W-:-:S04]  /*3370*/  IADD3 R4, PT, PT, R44, 0x40, RZ ;  /* 0x000000402c047810 */ /* 0x000fc80007ffe0ff */
[----:B------:R-:W1:Y:S01]  /*3380*/  MUFU.RCP R85, R85 ;  /* 0x0000005500557308 */ /* 0x000e620000001000 */
[----:B---3--:R-:W-:Y:S01]  /*3390*/  FADD R70, R68, 1 ;  /* 0x3f80000044467421 */ /* 0x008fe20000000000 */
[----:B------:R-:W-:-:S06]  /*33a0*/  SHF.R.U32.HI R5, RZ, 0x3, R4 ;  /* 0x00000003ff057819 */ /* 0x000fcc0000011604 */
[----:B------:R-:W-:Y:S08]  /*33b0*/  MUFU.RCP R86, R86 ;  /* 0x0000005600567308 */ /* 0x000ff00000001000 */
[----:B------:R-:W2:Y:S01]  /*33c0*/  MUFU.RCP R87, R87 ;  /* 0x0000005700577308 */ /* 0x000ea20000001000 */
[----:B-1----:R-:W-:Y:S01]  /*33d0*/  FMUL2 R84, R84.F32x2.HI_LO, R40.F32x2.HI_LO ;  /* 0x000000285454724a */ /* 0x002fe20000000000 */
[----:B------:R-:W-:-:S02]  /*33e0*/  LOP3.LUT R41, R4, 0x70, R5, 0x78, !PT ;  /* 0x0000007004297812 */ /* 0x000fc400078e7805 */
[----:B------:R-:W-:Y:S01]  /*33f0*/  IADD3 R40, PT, PT, R44, 0x50, RZ ;  /* 0x000000502c287810 */ /* 0x000fe20007ffe0ff */
[----:B------:R-:W-:Y:S01]  /*3400*/  FMUL2 R56, R84.F32x2.HI_LO, R56.F32x2.HI_LO ;  /* 0x000000385438724a */ /* 0x000fe20000000000 */
[----:B------:R-:W-:Y:S01]  /*3410*/  F2FP.BF16.F32.PACK_AB R5, R23, R22 ;  /* 0x000000161705723e */ /* 0x000fe200000010ff */
[----:B------:R1:W-:Y:S01]  /*3420*/  STS.128 [R41], R8 ;  /* 0x0000000829007388 */ /* 0x0003e20000000c00 */
[----:B------:R-:W-:Y:S01]  /*3430*/  MUFU.RCP R18, R18 ;  /* 0x0000001200127308 */ /* 0x000fe20000001000 */
[----:B------:R-:W-:-:S07]  /*3440*/  F2FP.BF16.F32.PACK_AB R4, R21, R20 ;  /* 0x000000141504723e */ /* 0x000fce00000010ff */
[----:B------:R-:W3:Y:S01]  /*3450*/  MUFU.RCP R19, R19 ;  /* 0x0000001300137308 */ /* 0x000ee20000001000 */
[----:B--2---:R-:W-:Y:S01]  /*3460*/  FMUL2 R86, R86.F32x2.HI_LO, R22.F32x2.HI_LO ;  /* 0x000000165656724a */ /* 0x004fe20000000000 */
[----:B------:R-:W-:Y:S02]  /*3470*/  SHF.R.U32.HI R23, RZ, 0x3, R40 ;  /* 0x00000003ff177819 */ /* 0x000fe40000011628 */
[----:B------:R-:W-:Y:S01]  /*3480*/  F2FP.BF16.F32.PACK_AB R22, R57, R56 ;  /* 0x000000383916723e */ /* 0x000fe200000010ff */
[----:B------:R-:W-:Y:S01]  /*3490*/  FMUL2 R54, R86.F32x2.HI_LO, R54.F32x2.HI_LO ;  /* 0x000000365636724a */ /* 0x000fe20000000000 */
[----:B------:R-:W-:Y:S02]  /*34a0*/  LOP3.LUT R23, R40, 0x70, R23, 0x78, !PT ;  /* 0x0000007028177812 */ /* 0x000fe400078e7817 */
[----:B------:R-:W2:Y:S08]  /*34b0*/  MUFU.EX2 R26, R26 ;  /* 0x0000001a001a7308 */ /* 0x000eb00000000800 */
[----:B------:R-:W-:Y:S01]  /*34c0*/  MUFU.RCP R2, R2 ;  /* 0x0000000200027308 */ /* 0x000fe20000001000 */
[----:B---3--:R-:W-:Y:S01]  /*34d0*/  FMUL2 R18, R18.F32x2.HI_LO, R34.F32x2.HI_LO ;  /* 0x000000221212724a */ /* 0x008fe20000000000 */
[----:B------:R-:W-:-:S02]  /*34e0*/  F2FP.BF16.F32.PACK_AB R35, R35, R34 ;  /* 0x000000222323723e */ /* 0x000fc400000010ff */
[----:B------:R-:W-:Y:S01]  /*34f0*/  F2FP.BF16.F32.PACK_AB R34, R33, R32 ;  /* 0x000000202122723e */ /* 0x000fe200000010ff */
[----:B------:R-:W-:Y:S01]  /*3500*/  FMUL2 R18, R18.F32x2.HI_LO, R66.F32x2.HI_LO ;  /* 0x000000421212724a */ /* 0x000fe20000000000 */
[C---:B-1----:R-:W-:Y:S02]  /*3510*/  IADD3 R8, PT, PT, R44.reuse, 0x60, RZ ;  /* 0x000000602c087810 */ /* 0x042fe40007ffe0ff */
[----:B------:R-:W1:Y:S01]  /*3520*/  MUFU.RCP R3, R3 ;  /* 0x0000000300037308 */ /* 0x000e620000001000 */
[----:B------:R-:W-:Y:S01]  /*3530*/  IADD3 R44, PT, PT, R44, 0x70, RZ ;  /* 0x000000702c2c7810 */ /* 0x000fe20007ffe0ff */
[----:B--2---:R-:W-:Y:S01]  /*3540*/  FADD R68, R26, 1 ;  /* 0x3f8000001a447421 */ /* 0x004fe20000000000 */
[----:B------:R-:W-:Y:S02]  /*3550*/  SHF.R.U32.HI R11, RZ, 0x3, R8 ;  /* 0x00000003ff0b7819 */ /* 0x000fe40000011608 */
[----:B------:R-:W-:Y:S02]  /*3560*/  SHF.R.U32.HI R9, RZ, 0x3, R44 ;  /* 0x00000003ff097819 */ /* 0x000fe4000001162c */
[----:B------:R-:W-:Y:S01]  /*3570*/  F2FP.BF16.F32.PACK_AB R26, R13, R12 ;  /* 0x0000000c0d1a723e */ /* 0x000fe200000010ff */
[----:B------:R-:W-:Y:S04]  /*3580*/  MUFU.RCP R70, R70 ;  /* 0x0000004600467308 */ /* 0x000fe80000001000 */
[----:B------:R2:W-:Y:S04]  /*3590*/  STS.128 [R23], R24 ;  /* 0x0000001817007388 */ /* 0x0005e80000000c00 */
[----:B------:R-:W3:Y:S01]  /*35a0*/  MUFU.RCP R71, R71 ;  /* 0x0000004700477308 */ /* 0x000ee20000001000 */
[----:B-1----:R-:W-:Y:S01]  /*35b0*/  FMUL2 R2, R2.F32x2.HI_LO, R32.F32x2.HI_LO ;  /* 0x000000200202724a */ /* 0x002fe20000000000 */
[----:B------:R-:W-:-:S02]  /*35c0*/  F2FP.BF16.F32.PACK_AB R32, R29, R28 ;  /* 0x0000001c1d20723e */ /* 0x000fc400000010ff */
[----:B------:R-:W-:Y:S01]  /*35d0*/  F2FP.BF16.F32.PACK_AB R33, R31, R30 ;  /* 0x0000001e1f21723e */ /* 0x000fe200000010ff */
[----:B------:R-:W-:-:S03]  /*35e0*/  FMUL2 R2, R2.F32x2.HI_LO, R64.F32x2.HI_LO ;  /* 0x000000400202724a */ /* 0x000fc60000000000 */
[----:B------:R-:W-:Y:S02]  /*35f0*/  MUFU.RCP R88, R88 ;  /* 0x0000005800587308 */ /* 0x000fe40000001000 */
[----:B------:R-:W-:Y:S02]  /*3600*/  F2FP.BF16.F32.PACK_AB R10, R3, R2 ;  /* 0x00000002030a723e */ /* 0x000fe400000010ff */
[C---:B------:R-:W-:Y:S02]  /*3610*/  LEA R3, R83.reuse, R79, 0xd ;  /* 0x0000004f53037211 */ /* 0x040fe400078e68ff */
[----:B------:R-:W-:Y:S02]  /*3620*/  LEA R2, R83, R80, 0xd ;  /* 0x0000005053027211 */ /* 0x000fe400078e68ff */
[----:B------:R-:W1:Y:S01]  /*3630*/  MUFU.RCP R89, R89 ;  /* 0x0000005900597308 */ /* 0x000e620000001000 */
[----:B---3--:R-:W-:Y:S01]  /*3640*/  FMUL2 R70, R70.F32x2.HI_LO, R28.F32x2.HI_LO ;  /* 0x0000001c4646724a */ /* 0x008fe20000000000 */
[----:B------:R-:W-:-:S02]  /*3650*/  LOP3.LUT R29, R8, 0x70, R11, 0x78, !PT ;  /* 0x00000070081d7812 */ /* 0x000fc400078e780b */
[----:B------:R-:W-:Y:S01]  /*3660*/  LOP3.LUT R28, R44, 0x70, R9, 0x78, !PT ;  /* 0x000000702c1c7812 */ /* 0x000fe200078e7809 */
[----:B------:R-:W-:Y:S01]  /*3670*/  FMUL2 R70, R70.F32x2.HI_LO, R60.F32x2.HI_LO ;  /* 0x0000003c4646724a */ /* 0x000fe20000000000 */
[----:B------:R-:W-:Y:S01]  /*3680*/  F2FP.BF16.F32.PACK_AB R11, R19, R18 ;  /* 0x00000012130b723e */ /* 0x000fe200000010ff */
[----:B------:R3:W-:Y:S01]  /*3690*/  STS.128 [R29], R4 ;  /* 0x000000041d007388 */ /* 0x0007e20000000c00 */
[----:B------:R-:W-:Y:S02]  /*36a0*/  MUFU.RCP R68, R68 ;  /* 0x0000004400447308 */ /* 0x000fe40000001000 */
[----:B------:R-:W-:Y:S01]  /*36b0*/  F2FP.BF16.F32.PACK_AB R8, R71, R70 ;  /* 0x000000464708723e */ /* 0x000fe200000010ff */
[----:B------:R3:W-:Y:S01]  /*36c0*/  STS.128 [R28], R32 ;  /* 0x000000201c007388 */ /* 0x0007e20000000c00 */
[----:B--2---:R-:W-:Y:S02]  /*36d0*/  F2FP.BF16.F32.PACK_AB R23, R91, R90 ;  /* 0x0000005a5b17723e */ /* 0x004fe400000010ff */
[----:B------:R-:W-:Y:S01]  /*36e0*/  F2FP.BF16.F32.PACK_AB R24, R43, R42 ;  /* 0x0000002a2b18723e */ /* 0x000fe200000010ff */
[----:B------:R2:W-:Y:S06]  /*36f0*/  MEMBAR.ALL.CTA ;  /* 0x0000000000007992 */ /* 0x0005ec0000008000 */
[----:B--2---:R-:W2:Y:S01]  /*3700*/  FENCE.VIEW.ASYNC.S ;  /* 0x00000000000073c6 */ /* 0x004ea20000000000 */
[----:B------:R-:W4:Y:S01]  /*3710*/  MUFU.RCP R69, R69 ;  /* 0x0000004500457308 */ /* 0x000f220000001000 */
[----:B-1----:R-:W-:Y:S01]  /*3720*/  FMUL2 R12, R88.F32x2.HI_LO, R20.F32x2.HI_LO ;  /* 0x00000014580c724a */ /* 0x002fe20000000000 */
[----:B------:R-:W-:-:S02]  /*3730*/  F2FP.BF16.F32.PACK_AB R21, R55, R54 ;  /* 0x000000363715723e */ /* 0x000fc400000010ff */
[----:B------:R-:W-:Y:S01]  /*3740*/  F2FP.BF16.F32.PACK_AB R25, R47, R46 ;  /* 0x0000002e2f19723e */ /* 0x000fe200000010ff */
[----:B------:R-:W-:Y:S01]  /*3750*/  FMUL2 R12, R12.F32x2.HI_LO, R52.F32x2.HI_LO ;  /* 0x000000340c0c724a */ /* 0x000fe20000000000 */
[----:B------:R-:W-:Y:S02]  /*3760*/  F2FP.BF16.F32.PACK_AB R26, R49, R48 ;  /* 0x00000030311a723e */ /* 0x000fe400000010ff */
[----:B------:R-:W-:Y:S02]  /*3770*/  F2FP.BF16.F32.PACK_AB R27, R51, R50 ;  /* 0x00000032331b723e */ /* 0x000fe400000010ff */
[----:B------:R-:W-:Y:S02]  /*3780*/  F2FP.BF16.F32.PACK_AB R20, R13, R12 ;  /* 0x0000000c0d14723e */ /* 0x000fe400000010ff */
[----:B------:R-:W-:Y:S02]  /*3790*/  F2FP.BF16.F32.PACK_AB R13, R17, R16 ;  /* 0x00000010110d723e */ /* 0x000fe400000010ff */
[----:B------:R-:W-:-:S02]  /*37a0*/  F2FP.BF16.F32.PACK_AB R12, R15, R14 ;  /* 0x0000000e0f0c723e */ /* 0x000fc400000010ff */
[----:B------:R-:W-:Y:S01]  /*37b0*/  LEA R16, R83, R78, 0xd ;  /* 0x0000004e53107211 */ /* 0x000fe200078e68ff */
[----:B----4-:R-:W-:Y:S01]  /*37c0*/  FMUL2 R68, R68.F32x2.HI_LO, R30.F32x2.HI_LO ;  /* 0x0000001e4444724a */ /* 0x010fe20000000000 */
[----:B------:R-:W-:Y:S02]  /*37d0*/  F2FP.BF16.F32.PACK_AB R14, R37, R36 ;  /* 0x00000024250e723e */ /* 0x000fe400000010ff */
[----:B------:R-:W-:Y:S01]  /*37e0*/  F2FP.BF16.F32.PACK_AB R15, R39, R38 ;  /* 0x00000026270f723e */ /* 0x000fe200000010ff */
[----:B------:R-:W-:Y:S01]  /*37f0*/  FMUL2 R68, R68.F32x2.HI_LO, R62.F32x2.HI_LO ;  /* 0x0000003e4444724a */ /* 0x000fe20000000000 */
[----:B------:R-:W-:-:S04]  /*3800*/  LEA R83, R83, R81, 0xd ;  /* 0x0000005153537211 */ /* 0x000fc800078e68ff */
[----:B------:R-:W-:Y:S01]  /*3810*/  F2FP.BF16.F32.PACK_AB R9, R69, R68 ;  /* 0x000000444509723e */ /* 0x000fe200000010ff */
[----:B--2---:R-:W-:Y:S06]  /*3820*/  BAR.SYNC.DEFER_BLOCKING 0x1, 0x80 ;  /* 0x0042000000007b1d */ /* 0x004fec0000010000 */
[----:B---3--:R-:W-:Y:S05]  /*3830*/  BRA.U UP0, `(.L_x_28) ;  /* 0x00000001000c7547 */ /* 0x008fea000b800000 */
[----:B------:R1:W-:Y:S01]  /*3840*/  UTMASTG.2D [UR12], [UR18], desc[URZ] ;  /* 0x0000ff0c120073b5 */ /* 0x0003e20008009000 */
[----:B------:R0:W-:Y:S01]  /*3850*/  UTMACMDFLUSH ;  /* 0x00000000000079b7 */ /* 0x0001e20000000000 */
[----:B-1----:R-:W-:-:S04]  /*3860*/  DEPBAR.LE SB0, 0x3 ;  /* 0x000080c00000791a */ /* 0x002fc80000000000 */
.L_x_28:
[----:B------:R-:W-:Y:S06]  /*3870*/  BAR.SYNC.DEFER_BLOCKING 0x1, 0x80 ;  /* 0x0042000000007b1d */ /* 0x000fec0000010000 */
[----:B------:R1:W-:Y:S04]  /*3880*/  STS.128 [R16], R12 ;  /* 0x0000000c10007388 */ /* 0x0003e80000000c00 */
[----:B------:R1:W-:Y:S04]  /*3890*/  STS.128 [R3], R24 ;  /* 0x0000001803007388 */ /* 0x0003e80000000c00 */
[----:B------:R1:W-:Y:S04]  /*38a0*/  STS.128 [R2], R20 ;  /* 0x0000001402007388 */ /* 0x0003e80000000c00 */
[----:B------:R1:W-:Y:S01]  /*38b0*/  STS.128 [R83], R8 ;  /* 0x0000000853007388 */ /* 0x0003e20000000c00 */
[----:B------:R2:W-:Y:S06]  /*38c0*/  MEMBAR.ALL.CTA ;  /* 0x0000000000007992 */ /* 0x0005ec0000008000 */
[----:B--2---:R-:W2:Y:S02]  /*38d0*/  FENCE.VIEW.ASYNC.S ;  /* 0x00000000000073c6 */ /* 0x004ea40000000000 */
[----:B--2---:R-:W-:Y:S06]  /*38e0*/  BAR.SYNC.DEFER_BLOCKING 0x1, 0x80 ;  /* 0x0042000000007b1d */ /* 0x004fec0000010000 */
[----:B------:R-:W-:Y:S05]  /*38f0*/  BRA.U UP0, `(.L_x_29) ;  /* 0x00000001001c7547 */ /* 0x000fea000b800000 */
[----:B------:R-:W-:Y:S01]  /*3900*/  USHF.L.U32 UR4, UR4, 0xc, URZ ;  /* 0x0000000c04047899 */ /* 0x000fe200080006ff */
[----:B------:R-:W-:-:S03]  /*3910*/  UMOV UR10, UR14 ;  /* 0x0000000e000a7c82 */ /* 0x000fc60008000000 */
[----:B------:R-:W-:-:S04]  /*3920*/  UIADD3 UR4, UPT, UPT, UR15, UR4, UR4 ;  /* 0x000000040f047290 */ /* 0x000fc8000fffe004 */
[----:B------:R-:W-:-:S09]  /*3930*/  UIADD3 UR8, UPT, UPT, UR4, 0x400, URZ ;  /* 0x0000040004087890 */ /* 0x000fd2000fffe0ff */
[----:B------:R2:W-:Y:S01]  /*3940*/  UTMASTG.2D [UR8], [UR16], desc[URZ] ;  /* 0x0000ff08100073b5 */ /* 0x0005e20008009000 */
[----:B------:R0:W-:Y:S01]  /*3950*/  UTMACMDFLUSH ;  /* 0x00000000000079b7 */ /* 0x0001e20000000000 */
[----:B--2---:R-:W-:-:S04]  /*3960*/  DEPBAR.LE SB0, 0x3 ;  /* 0x000080c00000791a */ /* 0x004fc80000000000 */
.L_x_29:
[----:B------:R-:W-:Y:S01]  /*3970*/  BAR.SYNC.DEFER_BLOCKING 0x1, 0x80 ;  /* 0x0042000000007b1d */ /* 0x000fe20000010000 */
[----:B------:R-:W-:Y:S02]  /*3980*/  UISETP.GE.U32.AND UP1, UPT, UR11, 0x6, UPT ;  /* 0x000000060b00788c */ /* 0x000fe4000bf26070 */
[----:B------:R-:W-:Y:S02]  /*3990*/  UIADD3 UR4, UPT, UPT, UR11, 0x2, URZ ;  /* 0x000000020b047890 */ /* 0x000fe4000fffe0ff */
[----:B------:R-:W-:Y:S02]  /*39a0*/  UIADD3 UR7, UPT, UPT, UR7, 0x40, URZ ;  /* 0x0000004007077890 */ /* 0x000fe4000fffe0ff */
[----:B------:R-:W-:Y:S02]  /*39b0*/  UIADD3 UR6, UPT, UPT, UR6, 0x1, URZ ;  /* 0x0000000106067890 */ /* 0x000fe4000fffe0ff */
[----:B------:R-:W-:Y:S02]  /*39c0*/  UIADD3 UR9, UPT, UPT, UR9, 0x20, URZ ;  /* 0x0000002009097890 */ /* 0x000fe4000fffe0ff */
[----:B------:R-:W-:-:S02]  /*39d0*/  UIADD3 UR13, UPT, UPT, UR13, 0x40, URZ ;  /* 0x000000400d0d7890 */ /* 0x000fc4000fffe0ff */
[----:B------:R-:W-:Y:S01]  /*39e0*/  UIADD3 UR12, UPT, UPT, UR12, 0x4000, URZ ;  /* 0x000040000c0c7890 */ /* 0x000fe2000fffe0ff */
[----:B------:R-:W-:Y:S01]  /*39f0*/  UMOV UR11, UR4 ;  /* 0x00000004000b7c82 */ /* 0x000fe20008000000 */
[----:B------:R-:W-:Y:S10]  /*3a00*/  BRA.U !UP1, `(.L_x_30) ;  /* 0xffffffe909ec7547 */ /* 0x000ff4000b83ffff */
[----:B------:R-:W2:Y:S01]  /*3a10*/  LDCU.64 UR6, c[0x0][0x6c0] ;  /* 0x0000d800ff0677ac */ /* 0x000ea20008000a00 */
[----:B------:R-:W-:Y:S01]  /*3a20*/  LOP3.LUT R0, R0, 0x1, RZ, 0x3c, !PT ;  /* 0x0000000100007812 */ /* 0x000fe200078e3cff */
[----:B------:R-:W3:Y:S01]  /*3a30*/  LDCU.U8 UR9, c[0x0][0x6c8] ;  /* 0x0000d900ff0977ac */ /* 0x000ee20008000000 */
[----:B------:R-:W-:Y:S01]  /*3a40*/  UIADD3 UR20, UPT, UPT, UR23, UR20, URZ ;  /* 0x0000001417147290 */ /* 0x000fe2000fffe0ff */
[----:B------:R-:W4:Y:S01]  /*3a50*/  LDCU.U8 UR8, c[0x0][0x6c9] ;  /* 0x0000d920ff0877ac */ /* 0x000f220008000000 */
[----:B------:R-:W5:Y:S02]  /*3a60*/  LDCU.U8 UR11, c[0x0][0x6d4] ;  /* 0x0000da80ff0b77ac */ /* 0x000f640008000000 */
[----:B--2---:R-:W-:Y:S01]  /*3a70*/  UIMAD.WIDE.U32 UR4, UR20, UR7, URZ ;  /* 0x00000007140472a5 */ /* 0x004fe2000f8e00ff */
[----:B------:R-:W2:Y:S03]  /*3a80*/  LDCU UR7, c[0x0][0x6d0] ;  /* 0x0000da00ff0777ac */ /* 0x000ea60008000800 */
[----:B------:R-:W-:Y:S01]  /*3a90*/  UIADD3 UR4, UPT, UPT, UR20, -UR5, URZ ;  /* 0x8000000514047290 */ /* 0x000fe2000fffe0ff */
[----:B------:R-:W1:Y:S03]  /*3aa0*/  LDCU.U8 UR10, c[0x0][0x6d5] ;  /* 0x0000daa0ff0a77ac */ /* 0x000e660008000000 */
[----:B---3--:R-:W-:Y:S01]  /*3ab0*/  USHF.R.U32.HI UR4, URZ, UR9, UR4 ;  /* 0x00000009ff047299 */ /* 0x008fe20008011604 */
[----:B------:R-:W-:-:S03]  /*3ac0*/  ELECT P0, URZ, PT ;  /* 0x0000000000ff782f */ /* 0x000fc60003800000 */
[----:B------:R-:W-:Y:S02]  /*3ad0*/  UIADD3 UR4, UPT, UPT, UR5, UR4, URZ ;  /* 0x0000000405047290 */ /* 0x000fe4000fffe0ff */
[----:B------:R-:W-:Y:S02]  /*3ae0*/  UISETP.GE.AND UP0, UPT, UR20, 0x100, UPT ;  /* 0x000001001400788c */ /* 0x000fe4000bf06270 */
[----:B----4-:R-:W-:Y:S01]  /*3af0*/  USHF.R.U32.HI UR4, URZ, UR8, UR4 ;  /* 0x00000008ff047299 */ /* 0x010fe20008011604 */
[----:B------:R-:W3:Y:S03]  /*3b00*/  LDCU.64 UR8, c[0x0][0x6d8] ;  /* 0x0000db00ff0877ac */ /* 0x000ee60008000a00 */
[----:B------:R-:W-:Y:S02]  /*3b10*/  UIADD3 UR4, UPT, UPT, -UR4, URZ, URZ ;  /* 0x000000ff04047290 */ /* 0x000fe4000fffe1ff */
[----:B-1----:R-:W-:Y:S01]  /*3b20*/  @P0 IMAD.MOV.U32 R2, RZ, RZ, 0x1 ;  /* 0x00000001ff020424 */ /* 0x002fe200078e00ff */
[----:B------:R-:W-:-:S02]  /*3b30*/  UIADD3 UR21, UPT, UPT, UR21, 0x1, URZ ;  /* 0x0000000115157890 */ /* 0x000fc4000fffe0ff */
[----:B------:R-:W-:Y:S01]  /*3b40*/  UIMAD UR14, UR6, UR4, UR20 ;  /* 0x00000004060e72a4 */ /* 0x000fe2000f8e0214 */
[----:B------:R1:W-:Y:S03]  /*3b50*/  @P0 SYNCS.ARRIVE.TRANS64.ART0 RZ, [UR27+0x28], R2 ;  /* 0x00002802ffff09a7 */ /* 0x0003e6000850001b */
[----:B--2---:R-:W-:Y:S01]  /*3b60*/  UIMAD.WIDE.U32 UR4, UR14, UR7, URZ ;  /* 0x000000070e0472a5 */ /* 0x004fe2000f8e00ff */
[----:B------:R-:W2:Y:S03]  /*3b70*/  LDCU UR7, c[0x0][0x6cc] ;  /* 0x0000d980ff0777ac */ /* 0x000ea60008000800 */
[----:B------:R-:W-:-:S04]  /*3b80*/  UIADD3 UR4, UPT, UPT, UR14, -UR5, URZ ;  /* 0x800000050e047290 */ /* 0x000fc8000fffe0ff */
[----:B-----5:R-:W-:-:S04]  /*3b90*/  USHF.R.U32.HI UR4, URZ, UR11, UR4 ;  /* 0x0000000bff047299 */ /* 0x020fc80008011604 */
[----:B------:R-:W-:-:S04]  /*3ba0*/  UIADD3 UR4, UPT, UPT, UR5, UR4, URZ ;  /* 0x0000000405047290 */ /* 0x000fc8000fffe0ff */
[----:B------:R-:W-:Y:S01]  /*3bb0*/  USHF.R.U32.HI UR6, URZ, UR10, UR4 ;  /* 0x0000000aff067299 */ /* 0x000fe20008011604 */
[----:B------:R-:W4:Y:S03]  /*3bc0*/  LDCU.U8 UR10, c[0x0][0x6e0] ;  /* 0x0000dc00ff0a77ac */ /* 0x000f260008000000 */
[----:B---3--:R-:W-:-:S04]  /*3bd0*/  UIMAD.WIDE.U32 UR4, UR6, UR9, URZ ;  /* 0x00000009060472a5 */ /* 0x008fc8000f8e00ff */
[----:B------:R-:W-:-:S04]  /*3be0*/  UIADD3 UR4, UPT, UPT, UR6, -UR5, URZ ;  /* 0x8000000506047290 */ /* 0x000fc8000fffe0ff */
[----:B----4-:R-:W-:Y:S01]  /*3bf0*/  USHF.R.U32.HI UR4, URZ, UR10, UR4 ;  /* 0x0000000aff047299 */ /* 0x010fe20008011604 */
[----:B------:R-:W3:Y:S03]  /*3c00*/  LDCU.U8 UR10, c[0x0][0x6e1] ;  /* 0x0000dc20ff0a77ac */ /* 0x000ee60008000000 */
[----:B------:R-:W-:Y:S02]  /*3c10*/  UIADD3 UR4, UPT, UPT, UR5, UR4, URZ ;  /* 0x0000000405047290 */ /* 0x000fe4000fffe0ff */
[----:B------:R-:W-:-:S04]  /*3c20*/  UIADD3 UR5, UPT, UPT, -UR6, URZ, URZ ;  /* 0x000000ff06057290 */ /* 0x000fc8000fffe1ff */
[----:B--2---:R-:W-:Y:S02]  /*3c30*/  UIMAD UR14, UR7, UR5, UR14 ;  /* 0x00000005070e72a4 */ /* 0x004fe4000f8e020e */
[----:B---3--:R-:W-:-:S04]  /*3c40*/  USHF.R.U32.HI UR4, URZ, UR10, UR4 ;  /* 0x0000000aff047299 */ /* 0x008fc80008011604 */
[----:B------:R-:W-:-:S04]  /*3c50*/  UIADD3 UR4, UPT, UPT, -UR4, URZ, URZ ;  /* 0x000000ff04047290 */ /* 0x000fc8000fffe1ff */
[----:B------:R-:W-:Y:S01]  /*3c60*/  UIMAD UR4, UR8, UR4, UR6 ;  /* 0x00000004080472a4 */ /* 0x000fe2000f8e0206 */
[----:B-1----:R-:W-:Y:S11]  /*3c70*/  BRA.U !UP0, `(.L_x_31) ;  /* 0xffffffe908047547 */ /* 0x002ff6000b83ffff */
.L_x_26:
[----:B------:R-:W-:-:S09]  /*3c80*/  UISETP.NE.AND UP0, UPT, UR77, URZ, UPT ;  /* 0x000000ff4d00728c */ /* 0x000fd2000bf05270 */
[----:B------:R-:W-:Y:S05]  /*3c90*/  BRA.U UP0, `(.L_x_32) ;  /* 0x00000001001c7547 */ /* 0x000fea000b800000 */
[----:B------:R-:W1:Y:S01]  /*3ca0*/  S2UR UR5, SR_CgaCtaId ;  /* 0x00000000000579c3 */ /* 0x000e620000008800 */
[----:B------:R-:W-:Y:S01]  /*3cb0*/  ELECT P0, URZ, PT ;  /* 0x0000000000ff782f */ /* 0x000fe20003800000 */
[----:B------:R-:W-:Y:S01]  /*3cc0*/  HFMA2 R0, -RZ, RZ, 0, 5.9604644775390625e-08 ;  /* 0x00000001ff007431 */ /* 0x000fe200000001ff */
[----:B------:R-:W-:-:S05]  /*3cd0*/  UMOV UR4, 0x40 ;  /* 0x0000004000047882 */ /* 0x000fca0000000000 */
[----:B------:R-:W-:Y:S01]  /*3ce0*/  UVIRTCOUNT.DEALLOC.SMPOOL 0x80 ;  /* 0x000000800000784c */ /* 0x000fe20000000000 */
[----:B-1----:R-:W-:-:S09]  /*3cf0*/  ULEA UR4, UR5, UR4, 0x18 ;  /* 0x0000000405047291 */ /* 0x002fd2000f8ec0ff */
[----:B------:R1:W-:Y:S03]  /*3d00*/  @P0 STS.U8 [UR4], R0 ;  /* 0x00000000ff000988 */ /* 0x0003e60008000004 */
.L_x_32:
[----:B------:R-:W-:Y:S06]  /*3d10*/  BAR.SYNC.DEFER_BLOCKING 0x1, 0x80 ;  /* 0x0042000000007b1d */ /* 0x000fec0000010000 */
[----:B------:R-:W-:Y:S05]  /*3d20*/  BRA.U UP0, `(.L_x_33) ;  /* 0x0000000100a07547 */ /* 0x000fea000b800000 */
[----:B------:R-:W3:Y:S01]  /*3d30*/  S2UR UR8, SR_CgaCtaId ;  /* 0x00000000000879c3 */ /* 0x000ee20000008800 */
[----:B------:R-:W-:Y:S01]  /*3d40*/  NOP ;  /* 0x0000000000007918 */ /* 0x000fe20000000000 */
[----:B------:R-:W-:Y:S01]  /*3d50*/  UMOV UR4, 0x50 ;  /* 0x0000005000047882 */ /* 0x000fe20000000000 */
[----:B------:R-:W-:Y:S01]  /*3d60*/  UMOV UR6, 0xffff ;  /* 0x0000ffff00067882 */ /* 0x000fe20000000000 */
[----:B------:R-:W-:Y:S01]  /*3d70*/  UMOV UR9, 0x1 ;  /* 0x0000000100097882 */ /* 0x000fe20000000000 */
[----:B---3--:R-:W-:Y:S02]  /*3d80*/  ULEA UR8, UR8, UR4, 0x18 ;  /* 0x0000000408087291 */ /* 0x008fe4000f8ec0ff */
[----:B------:R-:W-:-:S04]  /*3d90*/  ULOP3.LUT UR4, UR30, 0xffff, URZ, 0xc0, !UPT ;  /* 0x0000ffff1e047892 */ /* 0x000fc8000f8ec0ff */
[----:B------:R-:W-:-:S03]  /*3da0*/  USHF.R.U32.HI UR4, URZ, 0x5, UR4 ;  /* 0x00000005ff047899 */ /* 0x000fc60008011604 */
[----:B-1----:R-:W1:Y:S01]  /*3db0*/  LDS R0, [UR8] ;  /* 0x00000008ff007984 */ /* 0x002e620008000800 */
[----:B------:R-:W-:Y:S02]  /*3dc0*/  UIADD3 UR5, UPT, UPT, UR4, 0x10, URZ ;  /* 0x0000001004057890 */ /* 0x000fe4000fffe0ff */
[----:B------:R-:W-:Y:S02]  /*3dd0*/  USHF.L.U32 UR6, UR6, UR4, URZ ;  /* 0x0000000406067299 */ /* 0x000fe400080006ff */
[----:B------:R-:W-:-:S04]  /*3de0*/  USHF.L.U32 UR4, UR9, UR5, URZ ;  /* 0x0000000509047299 */ /* 0x000fc800080006ff */
[----:B------:R-:W-:-:S04]  /*3df0*/  ULOP3.LUT UR4, UR4, UR6, URZ, 0xfc, !UPT ;  /* 0x0000000604047292 */ /* 0x000fc8000f8efcff */
[----:B------:R-:W-:Y:S01]  /*3e00*/  ULOP3.LUT UR6, UR4, 0xffff, URZ, 0xc0, !UPT ;  /* 0x0000ffff04067892 */ /* 0x000fe2000f8ec0ff */
[----:B-1----:R-:W-:-:S13]  /*3e10*/  R2UR UR7, R0 ;  /* 0x00000000000772ca */ /* 0x002fda00000e0000 */
[----:B------:R-:W-:-:S04]  /*3e20*/  ULOP3.LUT UR5, UR4, 0xffff, UR7, 0x80, !UPT ;  /* 0x0000ffff04057892 */ /* 0x000fc8000f8e8007 */
[----:B------:R-:W-:-:S09]  /*3e30*/  UISETP.NE.AND UP0, UPT, UR5, UR6, UPT ;  /* 0x000000060500728c */ /* 0x000fd2000bf05270 */
[----:B------:R-:W-:Y:S05]  /*3e40*/  BRA.U UP0, `(.L_x_34) ;  /* 0x00000001004c7547 */ /* 0x000fea000b800000 */
[----:B------:R-:W-:Y:S02]  /*3e50*/  USHF.R.U32.HI UR5, URZ, 0x10, UR4 ;  /* 0x00000010ff057899 */ /* 0x000fe40008011604 */
[----:B------:R-:W-:-:S04]  /*3e60*/  USHF.R.U32.HI UR6, URZ, 0x10, UR7 ;  /* 0x00000010ff067899 */ /* 0x000fc80008011607 */
[----:B------:R-:W-:-:S04]  /*3e70*/  ULOP3.LUT UR6, UR6, UR5, URZ, 0xc0, !UPT ;  /* 0x0000000506067292 */ /* 0x000fc8000f8ec0ff */
[----:B------:R-:W-:-:S09]  /*3e80*/  UISETP.NE.AND UP0, UPT, UR6, UR5, UPT ;  /* 0x000000050600728c */ /* 0x000fd2000bf05270 */
[----:B------:R-:W-:Y:S05]  /*3e90*/  BRA.U UP0, `(.L_x_35) ;  /* 0x00000001002c7547 */ /* 0x000fea000b800000 */
[----:B------:R-:W1:Y:S01]  /*3ea0*/  S2R R2, SR_LANEID ;  /* 0x0000000000027919 */ /* 0x000e620000000000 */
[----:B------:R-:W-:-:S03]  /*3eb0*/  ULOP3.LUT UR5, URZ, UR4, URZ, 0x33, !UPT ;  /* 0x00000004ff057292 */ /* 0x000fc6000f8e33ff */
[----:B------:R-:W-:Y:S02]  /*3ec0*/  VOTEU.ANY UR4, UPT, PT ;  /* 0x0000000000047886 */ /* 0x000fe400038e0100 */
[----:B------:R-:W-:Y:S01]  /*3ed0*/  UFLO.U32 UR4, UR4 ;  /* 0x00000004000472bd */ /* 0x000fe200080e0000 */
[----:B------:R-:W-:-:S04]  /*3ee0*/  IMAD.U32 R0, RZ, RZ, UR5 ;  /* 0x00000005ff007e24 */ /* 0x000fc8000f8e00ff */
[----:B------:R-:W3:Y:S02]  /*3ef0*/  REDUX UR6, R0 ;  /* 0x00000000000673c4 */ /* 0x000ee40000000000 */
[----:B------:R4:W-:Y:S01]  /*3f00*/  UTCATOMSWS.AND URZ, UR5 ;  /* 0x0000000500ff79e3 */ /* 0x0009e20008000000 */
[----:B-1----:R-:W-:Y:S02]  /*3f10*/  ISETP.EQ.U32.AND P0, PT, R2, UR4, PT ;  /* 0x0000000402007c0c */ /* 0x002fe4000bf02070 */
[----:B---3--:R-:W-:-:S11]  /*3f20*/  MOV R2, UR6 ;  /* 0x0000000600027c02 */ /* 0x008fd60008000f00 */
[----:B------:R4:W-:Y:S01]  /*3f30*/  @P0 ATOMS.AND RZ, [UR8], R2 ;  /* 0x00000002ffff098c */ /* 0x0009e2000a800008 */
[----:B------:R-:W-:Y:S05]  /*3f40*/  BRA `(.L_x_36) ;  /* 0x0000000000147947 */ /* 0x000fea0003800000 */
.L_x_35:
[----:B------:R-:W-:Y:S02]  /*3f50*/  MOV R2, 0x3f70 ;  /* 0x00003f7000027802 */ /* 0x000fe40000000f00 */
[----:B--2---:R-:W-:Y:S05]  /*3f60*/  CALL.REL.NOINC `($__internal_0_$__cuda_sm10x_tcgen05_guardrail_trap_col_being_dealloced_not_returned_by_alloc) ;  /* 0x0000000000c87944 */ /* 0x004fea0003c00000 */
[----:B------:R-:W-:Y:S05]  /*3f70*/  BRA `(.L_x_36) ;  /* 0x0000000000087947 */ /* 0x000fea0003800000 */
.L_x_34:
[----:B------:R-:W-:Y:S02]  /*3f80*/  MOV R2, 0x3fa0 ;  /* 0x00003fa000027802 */ /* 0x000fe40000000f00 */
[----:B--2---:R-:W-:Y:S05]  /*3f90*/  CALL.REL.NOINC `($__internal_2_$__cuda_sm10x_tcgen05_guardrail_trap_unallocated_columns_being_dealloced) ;  /* 0x0000000000d47944 */ /* 0x004fea0003c00000 */
.L_x_36:
[----:B------:R-:W-:Y:S01]  /*3fa0*/  NOP ;  /* 0x0000000000007918 */ /* 0x000fe20000000000 */
.L_x_33:
[----:B------:R-:W-:-:S04]  /*3fb0*/  DEPBAR.LE SB0, 0x0 ;  /* 0x000080000000791a */ /* 0x000fc80000000000 */
[----:B------:R-:W-:-:S04]  /*3fc0*/  DEPBAR.LE SB0, 0x0 ;  /* 0x000080000000791a */ /* 0x000fc80000000000 */
[----:B----4-:R-:W-:Y:S05]  /*3fd0*/  EXIT ;  /* 0x000000000000794d */ /* 0x010fea0003800000 */
.L_x_9:
[----:B------:R-:W-:Y:S02]  /*3fe0*/  MOV R4, UR8 ;  /* 0x0000000800047c02 */ /* 0x000fe40008000f00 */
[----:B------:R-:W-:Y:S02]  /*3ff0*/  MOV R5, UR8 ;  /* 0x0000000800057c02 */ /* 0x000fe40008000f00 */
[----:B------:R-:W-:-:S07]  /*4000*/  MOV R2, UR25 ;  /* 0x0000001900027c02 */ /* 0x000fce0008000f00 */
.L_x_37:
[----:B-1----:R1:W2:Y:S02]  /*4010*/  SYNCS.PHASECHK.TRANS64.TRYWAIT P0, [R2+URZ+0x10], R5 ;  /* 0x00001005020075a7 */ /* 0x0022a400080011ff */
[----:B--2---:R-:W-:Y:S05]  /*4020*/  @!P0 NANOSLEEP.SYNCS 0x989680 ;  /* 0x009896800000895d */ /* 0x004fea0003900000 */
[----:B------:R-:W2:Y:S02]  /*4030*/  @!P0 SYNCS.PHASECHK.TRANS64 P0, [R2+URZ+0x10], R5 ;  /* 0x00001005020085a7 */ /* 0x000ea400080010ff */
[----:B--2---:R-:W-:Y:S05]  /*4040*/  @!P0 BRA `(.L_x_37) ;  /* 0xfffffffc00f08947 */ /* 0x004fea000383ffff */
[----:B------:R-:W-:Y:S05]  /*4050*/  BRA `(.L_x_8) ;  /* 0xffffffc800c07947 */ /* 0x000fea000383ffff */
.L_x_12:
[----:B------:R-:W-:-:S07]  /*4060*/  MOV R5, R4 ;  /* 0x0000000400057202 */ /* 0x000fce0000000f00 */
.L_x_38:
[----:B--2---:R2:W3:Y:S02]  /*4070*/  SYNCS.PHASECHK.TRANS64.TRYWAIT P0, [R3+URZ+0x10], R5 ;  /* 0x00001005030075a7 */ /* 0x0044e400080011ff */
[----:B---3--:R-:W-:Y:S05]  /*4080*/  @!P0 NANOSLEEP.SYNCS 0x989680 ;  /* 0x009896800000895d */ /* 0x008fea0003900000 */
[----:B------:R-:W3:Y:S02]  /*4090*/  @!P0 SYNCS.PHASECHK.TRANS64 P0, [R3+URZ+0x10], R5 ;  /* 0x00001005030085a7 */ /* 0x000ee400080010ff */
[----:B---3--:R-:W-:Y:S05]  /*40a0*/  @!P0 BRA `(.L_x_38) ;  /* 0xfffffffc00f08947 */ /* 0x008fea000383ffff */
[----:B------:R-:W-:Y:S05]  /*40b0*/  BRA `(.L_x_39) ;  /* 0xffffffcc00c47947 */ /* 0x000fea000383ffff */
.L_x_15:
[----:B------:R-:W-:Y:S02]  /*40c0*/  MOV R2, UR48 ;  /* 0x0000003000027c02 */ /* 0x000fe40008000f00 */
[-C--:B------:R-:W-:Y:S02]  /*40d0*/  MOV R6, R3.reuse ;  /* 0x0000000300067202 */ /* 0x080fe40000000f00 */
[----:B------:R-:W-:-:S07]  /*40e0*/  MOV R7, R3 ;  /* 0x0000000300077202 */ /* 0x000fce0000000f00 */
.L_x_40:
[----:B--2---:R2:W3:Y:S02]  /*40f0*/  SYNCS.PHASECHK.TRANS64.TRYWAIT P0, [R2+URZ+0x28], R7 ;  /* 0x00002807020075a7 */ /* 0x0044e400080011ff */
[----:B---3--:R-:W-:Y:S05]  /*4100*/  @!P0 NANOSLEEP.SYNCS 0x989680 ;  /* 0x009896800000895d */ /* 0x008fea0003900000 */
[----:B------:R-:W3:Y:S02]  /*4110*/  @!P0 SYNCS.PHASECHK.TRANS64 P0, [R2+URZ+0x28], R7 ;  /* 0x00002807020085a7 */ /* 0x000ee400080010ff */
[----:B---3--:R-:W-:Y:S05]  /*4120*/  @!P0 BRA `(.L_x_40) ;  /* 0xfffffffc00f08947 */ /* 0x008fea000383ffff */
[----:B------:R-:W-:Y:S05]  /*4130*/  BRA `(.L_x_41) ;  /* 0xffffffd400087947 */ /* 0x000fea000383ffff */
.L_x_17:
[----:B------:R-:W-:Y:S02]  /*4140*/  MOV R6, UR33 ;  /* 0x0000002100067c02 */ /* 0x000fe40008000f00 */
[----:B------:R-:W-:Y:S02]  /*4150*/  MOV R7, UR33 ;  /* 0x0000002100077c02 */ /* 0x000fe40008000f00 */
[----:B------:R-:W-:Y:S07]  /*4160*/  MOV R2, UR32 ;  /* 0x0000002000027c02 */ /* 0x000fee0008000f00 */
.L_x_42:
[----:B-1----:R1:W2:Y:S02]  /*4170*/  SYNCS.PHASECHK.TRANS64.TRYWAIT P1, [R2+URZ], R7 ;  /* 0x00000007020075a7 */ /* 0x0022a400080211ff */
[----:B--2---:R-:W-:Y:S05]  /*4180*/  @!P1 NANOSLEEP.SYNCS 0x989680 ;  /* 0x009896800000995d */ /* 0x004fea0003900000 */
[----:B------:R-:W2:Y:S02]  /*4190*/  @!P1 SYNCS.PHASECHK.TRANS64 P1, [R2+URZ], R7 ;  /* 0x00000007020095a7 */ /* 0x000ea400080210ff */
[----:B--2---:R-:W-:Y:S05]  /*41a0*/  @!P1 BRA `(.L_x_42) ;  /* 0xfffffffc00f09947 */ /* 0x004fea000383ffff */
[----:B------:R-:W-:Y:S05]  /*41b0*/  BRA `(.L_x_16) ;  /* 0xffffffd400a07947 */ /* 0x000fea000383ffff */
.L_x_20:
[----:B------:R-:W-:-:S07]  /*41c0*/  MOV R5, R4 ;  /* 0x0000000400057202 */ /* 0x000fce0000000f00 */
.L_x_43:
[----:B--2---:R2:W3:Y:S02]  /*41d0*/  SYNCS.PHASECHK.TRANS64.TRYWAIT P0, [R3+URZ+0x28], R5 ;  /* 0x00002805030075a7 */ /* 0x0044e400080011ff */
[----:B---3--:R-:W-:Y:S05]  /*41e0*/  @!P0 NANOSLEEP.SYNCS 0x989680 ;  /* 0x009896800000895d */ /* 0x008fea0003900000 */
[----:B------:R-:W3:Y:S02]  /*41f0*/  @!P0 SYNCS.PHASECHK.TRANS64 P0, [R3+URZ+0x28], R5 ;  /* 0x00002805030085a7 */ /* 0x000ee400080010ff */
[----:B---3--:R-:W-:Y:S05]  /*4200*/  @!P0 BRA `(.L_x_43) ;  /* 0xfffffffc00f08947 */ /* 0x008fea000383ffff */
[----:B------:R-:W-:Y:S05]  /*4210*/  BRA `(.L_x_13) ;  /* 0xffffffd800507947 */ /* 0x000fea000383ffff */
.L_x_27:
[----:B------:R-:W-:Y:S02]  /*4220*/  MOV R2, UR22 ;  /* 0x0000001600027c02 */ /* 0x000fe40008000f00 */
[----:B------:R-:W-:-:S07]  /*4230*/  MOV R5, R4 ;  /* 0x0000000400057202 */ /* 0x000fce0000000f00 */
.L_x_44:
[----:B-1----:R1:W2:Y:S02]  /*4240*/  SYNCS.PHASECHK.TRANS64.TRYWAIT P0, [R2+URZ+0x20], R5 ;  /* 0x00002005020075a7 */ /* 0x0022a400080011ff */
[----:B--2---:R-:W-:Y:S05]  /*4250*/  @!P0 NANOSLEEP.SYNCS 0x989680 ;  /* 0x009896800000895d */ /* 0x004fea0003900000 */
[----:B------:R-:W2:Y:S02]  /*4260*/  @!P0 SYNCS.PHASECHK.TRANS64 P0, [R2+URZ+0x20], R5 ;  /* 0x00002005020085a7 */ /* 0x000ea400080010ff */
[----:B--2---:R-:W-:Y:S05]  /*4270*/  @!P0 BRA `(.L_x_44) ;  /* 0xfffffffc00f08947 */ /* 0x004fea000383ffff */
[----:B------:R-:W-:Y:S05]  /*4280*/  BRA `(.L_x_45) ;  /* 0xffffffe000c07947 */ /* 0x000fea000383ffff */
        .weak           $__internal_0_$__cuda_sm10x_tcgen05_guardrail_trap_col_being_dealloced_not_returned_by_alloc
        .type           $__internal_0_$__cuda_sm10x_tcgen05_guardrail_trap_col_being_dealloced_not_returned_by_alloc,@function
        .size           $__internal_0_$__cuda_sm10x_tcgen05_guardrail_trap_col_being_dealloced_not_returned_by_alloc,($__internal_1_$__cuda_sm10x_tcgen05_guardrail_trap_phase_invalid_during_alloc - $__internal_0_$__cuda_sm10x_tcgen05_guardrail_trap_col_being_dealloced_not_returned_by_alloc)
$__internal_0_$__cuda_sm10x_tcgen05_guardrail_trap_col_being_dealloced_not_returned_by_alloc:
[----:B------:R-:W-:Y:S05]  /*4290*/  BPT.TRAP 0x1 ;  /* 0x000000040000795c */ /* 0x000fea0000300000 */
[----:B------:R-:W-:-:S04]  /*42a0*/  HFMA2 R3, -RZ, RZ, 0, 0 ;  /* 0x00000000ff037431 */ /* 0x000fc800000001ff */
[----:B------:R-:W-:Y:S05]  /*42b0*/  RET.REL.NODEC R2 `(kernel_cutlass_kernel_cudnngemm_swigludense_blockscaled_gemm_persistent_swiglu_interleaved_quantSm100BlockScaledPersistentDenseGemmKernel_object_at__TiledMMA_ThrLayoutVMNK11110000_Permuta_0) ;  /* 0xffffffbc02507950 */ /* 0x000fea0003c3ffff */
        .weak           $__internal_1_$__cuda_sm10x_tcgen05_guardrail_trap_phase_invalid_during_alloc
        .type           $__internal_1_$__cuda_sm10x_tcgen05_guardrail_trap_phase_invalid_during_alloc,@function
        .size           $__internal_1_$__cuda_sm10x_tcgen05_guardrail_trap_phase_invalid_during_alloc,($__internal_2_$__cuda_sm10x_tcgen05_guardrail_trap_unallocated_columns_being_dealloced - $__internal_1_$__cuda_sm10x_tcgen05_guardrail_trap_phase_invalid_during_alloc)
$__internal_1_$__cuda_sm10x_tcgen05_guardrail_trap_phase_invalid_during_alloc:
[----:B------:R-:W-:Y:S05]  /*42c0*/  BPT.TRAP 0x1 ;  /* 0x000000040000795c */ /* 0x000fea0000300000 */
[----:B------:R-:W-:-:S04]  /*42d0*/  MOV R3, 0x0 ;  /* 0x0000000000037802 */ /* 0x000fc80000000f00 */
[----:B------:R-:W-:Y:S05]  /*42e0*/  RET.REL.NODEC R2 `(kernel_cutlass_kernel_cudnngemm_swigludense_blockscaled_gemm_persistent_swiglu_interleaved_quantSm100BlockScaledPersistentDenseGemmKernel_object_at__TiledMMA_ThrLayoutVMNK11110000_Permuta_0) ;  /* 0xffffffbc02447950 */ /* 0x000fea0003c3ffff */
        .weak           $__internal_2_$__cuda_sm10x_tcgen05_guardrail_trap_unallocated_columns_being_dealloced
        .type           $__internal_2_$__cuda_sm10x_tcgen05_guardrail_trap_unallocated_columns_being_dealloced,@function
        .size           $__internal_2_$__cuda_sm10x_tcgen05_guardrail_trap_unallocated_columns_being_dealloced,(.L_x_49 - $__internal_2_$__cuda_sm10x_tcgen05_guardrail_trap_unallocated_columns_being_dealloced)
$__internal_2_$__cuda_sm10x_tcgen05_guardrail_trap_unallocated_columns_being_dealloced:
[----:B------:R-:W-:Y:S05]  /*42f0*/  BPT.TRAP 0x1 ;  /* 0x000000040000795c */ /* 0x000fea0000300000 */
[----:B------:R-:W-:-:S04]  /*4300*/  HFMA2 R3, -RZ, RZ, 0, 0 ;  /* 0x00000000ff037431 */ /* 0x000fc800000001ff */
[----:B------:R-:W-:Y:S05]  /*4310*/  RET.REL.NODEC R2 `(kernel_cutlass_kernel_cudnngemm_swigludense_blockscaled_gemm_persistent_swiglu_interleaved_quantSm100BlockScaledPersistentDenseGemmKernel_object_at__TiledMMA_ThrLayoutVMNK11110000_Permuta_0) ;  /* 0xffffffbc02387950 */ /* 0x000fea0003c3ffff */
.L_x_46:
[----:B------:R-:W-:-:S00]  /*4320*/  BRA `(.L_x_46) ;  /* 0xfffffffc00fc7947 */ /* 0x000fc0000383ffff */
[----:B------:R-:W-:-:S00]  /*4330*/  NOP ;  /* 0x0000000000007918 */ /* 0x000fc00000000000 */
        /* <DEDUP_REMOVED lines=12> */
.L_x_49:


//--------------------- .nv.shared.kernel_cutlass_kernel_cudnngemm_swigludense_blockscaled_gemm_persistent_swiglu_interleaved_quantSm100BlockScaledPersistentDenseGemmKernel_object_at__TiledMMA_ThrLayoutVMNK11110000_Permuta_0 --------------------------
	.section	.nv.shared.kernel_cutlass_kernel_cudnngemm_swigludense_blockscaled_gemm_persistent_swiglu_interleaved_quantSm100BlockScaledPersistentDenseGemmKernel_object_at__TiledMMA_ThrLayoutVMNK11110000_Permuta_0,"aw",@nobits
	.sectionflags	@""
	.align	1024
	.zero		1024


//--------------------- .nv.shared.reserved.0     --------------------------
	.section	.nv.shared.reserved.0,"aw",@nobits
	.align	8
	.weak		__nv_reservedSMEM_offset_0_alias
	.size		__nv_reservedSMEM_offset_0_alias, 0, 64
	.other		__nv_reservedSMEM_offset_0_alias,@"STO_CUDA_RESERVED_SHARED STV_DEFAULT"
__nv_reservedSMEM_offset_0_alias:
	.zero		0
.nv.shared.reserved.0:
	.zero		64
	.weak		__nv_reservedSMEM_allocation_phase
	.type		__nv_reservedSMEM_allocation_phase,@object
	.size		__nv_reservedSMEM_allocation_phase,(.L_0 - __nv_reservedSMEM_allocation_phase)
__nv_reservedSMEM_allocation_phase:
	.zero		1
.L_0:
	.zero		7
	.weak		__nv_reservedSMEM_devtool_atexit_pc
	.type		__nv_reservedSMEM_devtool_atexit_pc,@object
	.size		__nv_reservedSMEM_devtool_atexit_pc,(__nv_reservedSMEM_allocation_mask - __nv_reservedSMEM_devtool_atexit_pc)
__nv_reservedSMEM_devtool_atexit_pc:
	.zero		8
	.weak		__nv_reservedSMEM_allocation_mask
	.type		__nv_reservedSMEM_allocation_mask,@object
	.size		__nv_reservedSMEM_allocation_mask,(.L_2 - __nv_reservedSMEM_allocation_mask)
__nv_reservedSMEM_allocation_mask:
	.zero		4
.L_2:


//--------------------- .nv.constant0.kernel_cutlass_kernel_cudnngemm_swigludense_blockscaled_gemm_persistent_swiglu_interleaved_quantSm100BlockScaledPersistentDenseGemmKernel_object_at__TiledMMA_ThrLayoutVMNK11110000_Permuta_0 --------------------------
	.section	.nv.constant0.kernel_cutlass_kernel_cudnngemm_swigludense_blockscaled_gemm_persistent_swiglu_interleaved_quantSm100BlockScaledPersistentDenseGemmKernel_object_at__TiledMMA_ThrLayoutVMNK11110000_Permuta_0,"a",@progbits
	.sectionflags	@""
	.align	4
.nv.constant0.kernel_cutlass_kernel_cudnngemm_swigludense_blockscaled_gemm_persistent_swiglu_interleaved_quantSm100BlockScaledPersistentDenseGemmKernel_object_at__TiledMMA_ThrLayoutVMNK11110000_Permuta_0:
	.zero		1768


//--------------------- SYMBOLS --------------------------

	.type		.nv.reservedSmem.offset0,@object
	.size		.nv.reservedSmem.offset0,0x4
	.type		.nv.reservedSmem.cap,@object
	.size		.nv.reservedSmem.cap,0x4
